//
// Generated by NVIDIA NVVM Compiler
//
// Compiler Build ID: CL-36424714
// Cuda compilation tools, release 13.0, V13.0.88
// Based on NVVM 20.0.0
//

.version 9.0
.target sm_100
.address_size 64

	// .globl	_Z15dirtymap_kernel10floatArrayS_S_S_f11chordParamsPf
.extern .func  (.param .b32 func_retval0) vprintf
(
	.param .b64 vprintf_param_0,
	.param .b64 vprintf_param_1
)
;
.extern .func  (.param .b64 func_retval0) malloc
(
	.param .b64 malloc_param_0
)
;
.extern .func free
(
	.param .b64 free_param_0
)
;
.func  (.param .align 16 .b8 func_retval0[16]) __internal_trig_reduction_slowpathd
(
	.param .b64 __internal_trig_reduction_slowpathd_param_0
)
;
.global .align 1 .b8 $str[48] = {117, 32, 97, 116, 32, 112, 105, 120, 101, 108, 32, 52, 53, 56, 56, 54, 58, 32, 40, 37, 102, 44, 37, 102, 44, 37, 102, 41, 32, 102, 114, 111, 109, 32, 100, 101, 118, 105, 99, 101, 32, 73, 68, 32, 37, 100, 10};
.global .align 4 .b8 __cudart_i2opi_f[24] = {65, 144, 67, 60, 153, 149, 98, 219, 192, 221, 52, 245, 209, 87, 39, 252, 41, 21, 68, 78, 110, 131, 249, 162};
.global .align 8 .b8 __cudart_i2opi_d[144] = {8, 93, 141, 31, 177, 95, 251, 107, 234, 146, 82, 138, 247, 57, 7, 61, 123, 241, 229, 235, 199, 186, 39, 117, 45, 234, 95, 158, 102, 63, 70, 79, 183, 9, 203, 39, 207, 126, 54, 109, 31, 109, 10, 90, 139, 17, 47, 239, 15, 152, 5, 222, 255, 151, 248, 31, 59, 40, 249, 189, 139, 95, 132, 156, 244, 57, 83, 131, 57, 214, 145, 57, 65, 126, 95, 180, 38, 112, 156, 233, 132, 68, 187, 46, 245, 53, 130, 232, 62, 167, 41, 177, 28, 235, 29, 254, 28, 146, 209, 9, 234, 46, 73, 6, 224, 210, 77, 66, 58, 110, 36, 183, 97, 197, 187, 222, 171, 99, 81, 254, 65, 144, 67, 60, 153, 149, 98, 219, 192, 221, 52, 245, 209, 87, 39, 252, 41, 21, 68, 78, 110, 131, 249, 162};
.global .align 16 .b8 __cudart_sin_cos_coeffs[128] = {70, 210, 176, 44, 241, 229, 90, 190, 146, 227, 172, 105, 227, 29, 199, 62, 161, 98, 219, 25, 160, 1, 42, 191, 24, 8, 17, 17, 17, 17, 129, 63, 84, 85, 85, 85, 85, 85, 197, 191, 0, 0, 0, 0, 0, 0, 0, 0, 0, 0, 0, 0, 0, 0, 0, 0, 100, 129, 253, 32, 131, 255, 168, 189, 40, 133, 239, 193, 167, 238, 33, 62, 217, 230, 6, 142, 79, 126, 146, 190, 233, 188, 221, 25, 160, 1, 250, 62, 71, 93, 193, 22, 108, 193, 86, 191, 81, 85, 85, 85, 85, 85, 165, 63, 0, 0, 0, 0, 0, 0, 224, 191, 0, 0, 0, 0, 0, 0, 240, 63};

.visible .entry _Z15dirtymap_kernel10floatArrayS_S_S_f11chordParamsPf(
	.param .align 8 .b8 _Z15dirtymap_kernel10floatArrayS_S_S_f11chordParamsPf_param_0[16],
	.param .align 8 .b8 _Z15dirtymap_kernel10floatArrayS_S_S_f11chordParamsPf_param_1[16],
	.param .align 8 .b8 _Z15dirtymap_kernel10floatArrayS_S_S_f11chordParamsPf_param_2[16],
	.param .align 8 .b8 _Z15dirtymap_kernel10floatArrayS_S_S_f11chordParamsPf_param_3[16],
	.param .f32 _Z15dirtymap_kernel10floatArrayS_S_S_f11chordParamsPf_param_4,
	.param .align 8 .b8 _Z15dirtymap_kernel10floatArrayS_S_S_f11chordParamsPf_param_5[56],
	.param .u64 .ptr .align 1 _Z15dirtymap_kernel10floatArrayS_S_S_f11chordParamsPf_param_6
)
{
	.local .align 8 .b8 	__local_depot0[64];
	.reg .b64 	%SP;
	.reg .b64 	%SPL;
	.reg .pred 	%p<82>;
	.reg .b16 	%rs<17>;
	.reg .b32 	%r<371>;
	.reg .b32 	%f<192>;
	.reg .b64 	%rd<201>;
	.reg .b64 	%fd<132>;

	mov.u64 	%SPL, __local_depot0;
	cvta.local.u64 	%SP, %SPL;
	ld.param.f32 	%f31, [_Z15dirtymap_kernel10floatArrayS_S_S_f11chordParamsPf_param_5+28];
	ld.param.u32 	%r130, [_Z15dirtymap_kernel10floatArrayS_S_S_f11chordParamsPf_param_5+8];
	ld.param.u64 	%rd50, [_Z15dirtymap_kernel10floatArrayS_S_S_f11chordParamsPf_param_5];
	ld.param.u32 	%r129, [_Z15dirtymap_kernel10floatArrayS_S_S_f11chordParamsPf_param_3+8];
	ld.param.u64 	%rd49, [_Z15dirtymap_kernel10floatArrayS_S_S_f11chordParamsPf_param_3];
	ld.param.u64 	%rd48, [_Z15dirtymap_kernel10floatArrayS_S_S_f11chordParamsPf_param_0];
	ld.param.u32 	%r1, [_Z15dirtymap_kernel10floatArrayS_S_S_f11chordParamsPf_param_1+8];
	ld.param.u32 	%r128, [_Z15dirtymap_kernel10floatArrayS_S_S_f11chordParamsPf_param_0+8];
	ld.param.v2.f32 	{%f32, %f33}, [_Z15dirtymap_kernel10floatArrayS_S_S_f11chordParamsPf_param_5+32];
	ld.param.u64 	%rd51, [_Z15dirtymap_kernel10floatArrayS_S_S_f11chordParamsPf_param_6];
	cvta.to.global.u64 	%rd1, %rd51;
	add.u64 	%rd2, %SPL, 0;
	add.u64 	%rd3, %SPL, 0;
	add.u64 	%rd4, %SPL, 0;
	add.u64 	%rd5, %SPL, 0;
	add.u64 	%rd6, %SPL, 0;
	add.u64 	%rd7, %SPL, 0;
	mov.u32 	%r154, %ctaid.x;
	shl.b32 	%r155, %r154, 5;
	mov.u32 	%r156, %tid.x;
	add.s32 	%r3, %r155, %r156;
	mul.lo.s32 	%r4, %r3, 3;
	setp.ge.u32 	%p1, %r4, %r128;
	@%p1 bra 	$L__BB0_94;
	mul.lo.s32 	%r157, %r130, 3;
	mul.wide.u32 	%rd58, %r157, 4;
	{ // callseq 0, 0
	.param .b64 param0;
	st.param.b64 	[param0], %rd58;
	.param .b64 retval0;
	call.uni (retval0), 
	malloc, 
	(
	param0
	);
	ld.param.b64 	%rd59, [retval0];
	} // callseq 0
	{ // callseq 1, 0
	.param .b64 param0;
	st.param.b64 	[param0], %rd58;
	.param .b64 retval0;
	call.uni (retval0), 
	malloc, 
	(
	param0
	);
	ld.param.b64 	%rd60, [retval0];
	} // callseq 1
	{ // callseq 2, 0
	.param .b64 param0;
	st.param.b64 	[param0], %rd58;
	.param .b64 retval0;
	call.uni (retval0), 
	malloc, 
	(
	param0
	);
	ld.param.b64 	%rd61, [retval0];
	} // callseq 2
	setp.eq.s32 	%p2, %r130, 0;
	@%p2 bra 	$L__BB0_52;
	mov.f32 	%f36, 0f00000000;
	mul.rn.f32 	%f37, %f36, %f36;
	add.f32 	%f38, %f37, 0f00000000;
	fma.rn.f32 	%f39, %f37, 0f37CBAC00, 0fBAB607ED;
	fma.rn.f32 	%f40, %f39, %f37, 0f3D2AAABB;
	fma.rn.f32 	%f41, %f40, %f37, 0fBEFFFFFF;
	fma.rn.f32 	%f1, %f41, %f38, 0f3F800000;
	fma.rn.f32 	%f42, %f37, 0f00000000, 0f00000000;
	fma.rn.f32 	%f43, %f37, 0fB94D4153, 0f3C0885E4;
	fma.rn.f32 	%f44, %f43, %f37, 0fBE2AAAA8;
	fma.rn.f32 	%f2, %f44, %f42, 0f00000000;
	mov.b32 	%r331, 0;
$L__BB0_3:
	cvta.to.global.u64 	%rd62, %rd50;
	mul.wide.u32 	%rd63, %r331, 4;
	add.s64 	%rd11, %rd62, %rd63;
	ld.global.f32 	%f3, [%rd11];
	mul.lo.s32 	%r6, %r331, 3;
	mul.f32 	%f45, %f3, 0f3F22F983;
	cvt.rni.s32.f32 	%r343, %f45;
	cvt.rn.f32.s32 	%f46, %r343;
	fma.rn.f32 	%f47, %f46, 0fBFC90FDA, %f3;
	fma.rn.f32 	%f48, %f46, 0fB3A22168, %f47;
	fma.rn.f32 	%f187, %f46, 0fA7C234C5, %f48;
	abs.f32 	%f5, %f3;
	setp.ltu.f32 	%p3, %f5, 0f47CE4780;
	mov.u32 	%r335, %r343;
	mov.f32 	%f185, %f187;
	@%p3 bra 	$L__BB0_11;
	setp.neu.f32 	%p4, %f5, 0f7F800000;
	@%p4 bra 	$L__BB0_6;
	mov.f32 	%f51, 0f00000000;
	mul.rn.f32 	%f185, %f3, %f51;
	mov.b32 	%r335, 0;
	bra.uni 	$L__BB0_11;
$L__BB0_6:
	mov.b32 	%r8, %f3;
	shl.b32 	%r160, %r8, 8;
	or.b32  	%r9, %r160, -2147483648;
	mov.b64 	%rd192, 0;
	mov.b32 	%r332, 0;
	mov.u64 	%rd190, __cudart_i2opi_f;
	mov.u64 	%rd191, %rd7;
$L__BB0_7:
	.pragma "nounroll";
	ld.global.nc.u32 	%r161, [%rd190];
	mad.wide.u32 	%rd66, %r161, %r9, %rd192;
	shr.u64 	%rd192, %rd66, 32;
	st.local.u32 	[%rd191], %rd66;
	add.s32 	%r332, %r332, 1;
	add.s64 	%rd191, %rd191, 4;
	add.s64 	%rd190, %rd190, 4;
	setp.ne.s32 	%p5, %r332, 6;
	@%p5 bra 	$L__BB0_7;
	shr.u32 	%r162, %r8, 23;
	st.local.u32 	[%rd7+24], %rd192;
	and.b32  	%r12, %r162, 31;
	and.b32  	%r163, %r162, 224;
	add.s32 	%r164, %r163, -128;
	shr.u32 	%r165, %r164, 5;
	mul.wide.u32 	%rd67, %r165, 4;
	sub.s64 	%rd18, %rd7, %rd67;
	ld.local.u32 	%r333, [%rd18+24];
	ld.local.u32 	%r334, [%rd18+20];
	setp.eq.s32 	%p6, %r12, 0;
	@%p6 bra 	$L__BB0_10;
	shf.l.wrap.b32 	%r333, %r334, %r333, %r12;
	ld.local.u32 	%r166, [%rd18+16];
	shf.l.wrap.b32 	%r334, %r166, %r334, %r12;
$L__BB0_10:
	shr.u32 	%r167, %r333, 30;
	shf.l.wrap.b32 	%r168, %r334, %r333, 2;
	shl.b32 	%r169, %r334, 2;
	shr.u32 	%r170, %r168, 31;
	add.s32 	%r171, %r170, %r167;
	neg.s32 	%r172, %r171;
	setp.lt.s32 	%p7, %r8, 0;
	selp.b32 	%r335, %r172, %r171, %p7;
	xor.b32  	%r173, %r168, %r8;
	shr.s32 	%r174, %r168, 31;
	xor.b32  	%r175, %r174, %r168;
	xor.b32  	%r176, %r174, %r169;
	cvt.u64.u32 	%rd68, %r175;
	shl.b64 	%rd69, %rd68, 32;
	cvt.u64.u32 	%rd70, %r176;
	or.b64  	%rd71, %rd69, %rd70;
	cvt.rn.f64.s64 	%fd24, %rd71;
	mul.f64 	%fd25, %fd24, 0d3BF921FB54442D19;
	cvt.rn.f32.f64 	%f49, %fd25;
	neg.f32 	%f50, %f49;
	setp.lt.s32 	%p8, %r173, 0;
	selp.f32 	%f185, %f50, %f49, %p8;
$L__BB0_11:
	mul.wide.u32 	%rd72, %r6, 4;
	add.s64 	%rd19, %rd59, %rd72;
	mul.rn.f32 	%f52, %f185, %f185;
	and.b32  	%r178, %r335, 1;
	setp.eq.b32 	%p10, %r178, 1;
	selp.f32 	%f53, 0f3F800000, %f185, %p10;
	fma.rn.f32 	%f54, %f52, %f53, 0f00000000;
	fma.rn.f32 	%f55, %f52, 0f37CBAC00, 0fBAB607ED;
	selp.f32 	%f56, %f55, 0fB94D4153, %p10;
	selp.f32 	%f57, 0f3D2AAABB, 0f3C0885E4, %p10;
	fma.rn.f32 	%f58, %f56, %f52, %f57;
	selp.f32 	%f59, 0fBEFFFFFF, 0fBE2AAAA8, %p10;
	fma.rn.f32 	%f60, %f58, %f52, %f59;
	fma.rn.f32 	%f61, %f60, %f54, %f53;
	and.b32  	%r179, %r335, 2;
	setp.eq.s32 	%p11, %r179, 0;
	mov.f32 	%f62, 0f00000000;
	sub.f32 	%f63, %f62, %f61;
	selp.f32 	%f64, %f61, %f63, %p11;
	mul.f32 	%f65, %f1, %f64;
	st.f32 	[%rd19], %f65;
	mov.u32 	%r339, %r343;
	mov.f32 	%f186, %f187;
	@%p3 bra 	$L__BB0_19;
	setp.neu.f32 	%p12, %f5, 0f7F800000;
	@%p12 bra 	$L__BB0_14;
	mov.f32 	%f68, 0f00000000;
	mul.rn.f32 	%f186, %f3, %f68;
	mov.b32 	%r339, 0;
	bra.uni 	$L__BB0_19;
$L__BB0_14:
	mov.b32 	%r21, %f3;
	shl.b32 	%r181, %r21, 8;
	or.b32  	%r22, %r181, -2147483648;
	mov.b64 	%rd193, 0;
	mov.b32 	%r336, 0;
$L__BB0_15:
	.pragma "nounroll";
	mul.wide.u32 	%rd74, %r336, 4;
	mov.u64 	%rd75, __cudart_i2opi_f;
	add.s64 	%rd76, %rd75, %rd74;
	ld.global.nc.u32 	%r182, [%rd76];
	mad.wide.u32 	%rd77, %r182, %r22, %rd193;
	shr.u64 	%rd193, %rd77, 32;
	add.s64 	%rd78, %rd6, %rd74;
	st.local.u32 	[%rd78], %rd77;
	add.s32 	%r336, %r336, 1;
	setp.ne.s32 	%p13, %r336, 6;
	@%p13 bra 	$L__BB0_15;
	shr.u32 	%r183, %r21, 23;
	st.local.u32 	[%rd6+24], %rd193;
	and.b32  	%r25, %r183, 31;
	and.b32  	%r184, %r183, 224;
	add.s32 	%r185, %r184, -128;
	shr.u32 	%r186, %r185, 5;
	mul.wide.u32 	%rd79, %r186, 4;
	sub.s64 	%rd22, %rd6, %rd79;
	ld.local.u32 	%r337, [%rd22+24];
	ld.local.u32 	%r338, [%rd22+20];
	setp.eq.s32 	%p14, %r25, 0;
	@%p14 bra 	$L__BB0_18;
	shf.l.wrap.b32 	%r337, %r338, %r337, %r25;
	ld.local.u32 	%r187, [%rd22+16];
	shf.l.wrap.b32 	%r338, %r187, %r338, %r25;
$L__BB0_18:
	shr.u32 	%r188, %r337, 30;
	shf.l.wrap.b32 	%r189, %r338, %r337, 2;
	shl.b32 	%r190, %r338, 2;
	shr.u32 	%r191, %r189, 31;
	add.s32 	%r192, %r191, %r188;
	neg.s32 	%r193, %r192;
	setp.lt.s32 	%p15, %r21, 0;
	selp.b32 	%r339, %r193, %r192, %p15;
	xor.b32  	%r194, %r189, %r21;
	shr.s32 	%r195, %r189, 31;
	xor.b32  	%r196, %r195, %r189;
	xor.b32  	%r197, %r195, %r190;
	cvt.u64.u32 	%rd80, %r196;
	shl.b64 	%rd81, %rd80, 32;
	cvt.u64.u32 	%rd82, %r197;
	or.b64  	%rd83, %rd81, %rd82;
	cvt.rn.f64.s64 	%fd26, %rd83;
	mul.f64 	%fd27, %fd26, 0d3BF921FB54442D19;
	cvt.rn.f32.f64 	%f66, %fd27;
	neg.f32 	%f67, %f66;
	setp.lt.s32 	%p16, %r194, 0;
	selp.f32 	%f186, %f67, %f66, %p16;
$L__BB0_19:
	mul.rn.f32 	%f69, %f186, %f186;
	and.b32  	%r199, %r339, 1;
	setp.eq.b32 	%p18, %r199, 1;
	selp.f32 	%f70, 0f3F800000, %f186, %p18;
	fma.rn.f32 	%f71, %f69, %f70, 0f00000000;
	fma.rn.f32 	%f72, %f69, 0f37CBAC00, 0fBAB607ED;
	selp.f32 	%f73, %f72, 0fB94D4153, %p18;
	selp.f32 	%f74, 0f3D2AAABB, 0f3C0885E4, %p18;
	fma.rn.f32 	%f75, %f73, %f69, %f74;
	selp.f32 	%f76, 0fBEFFFFFF, 0fBE2AAAA8, %p18;
	fma.rn.f32 	%f77, %f75, %f69, %f76;
	fma.rn.f32 	%f78, %f77, %f71, %f70;
	and.b32  	%r200, %r339, 2;
	setp.eq.s32 	%p19, %r200, 0;
	mov.f32 	%f79, 0f00000000;
	sub.f32 	%f80, %f79, %f78;
	selp.f32 	%f81, %f78, %f80, %p19;
	mul.f32 	%f82, %f2, %f81;
	st.f32 	[%rd19+4], %f82;
	@%p3 bra 	$L__BB0_27;
	setp.neu.f32 	%p20, %f5, 0f7F800000;
	@%p20 bra 	$L__BB0_22;
	mov.f32 	%f85, 0f00000000;
	mul.rn.f32 	%f187, %f3, %f85;
	mov.b32 	%r343, 0;
	bra.uni 	$L__BB0_27;
$L__BB0_22:
	mov.b32 	%r34, %f3;
	shl.b32 	%r202, %r34, 8;
	or.b32  	%r35, %r202, -2147483648;
	mov.b64 	%rd194, 0;
	mov.b32 	%r340, 0;
$L__BB0_23:
	.pragma "nounroll";
	mul.wide.u32 	%rd85, %r340, 4;
	mov.u64 	%rd86, __cudart_i2opi_f;
	add.s64 	%rd87, %rd86, %rd85;
	ld.global.nc.u32 	%r203, [%rd87];
	mad.wide.u32 	%rd88, %r203, %r35, %rd194;
	shr.u64 	%rd194, %rd88, 32;
	add.s64 	%rd89, %rd5, %rd85;
	st.local.u32 	[%rd89], %rd88;
	add.s32 	%r340, %r340, 1;
	setp.ne.s32 	%p21, %r340, 6;
	@%p21 bra 	$L__BB0_23;
	shr.u32 	%r204, %r34, 23;
	st.local.u32 	[%rd5+24], %rd194;
	and.b32  	%r38, %r204, 31;
	and.b32  	%r205, %r204, 224;
	add.s32 	%r206, %r205, -128;
	shr.u32 	%r207, %r206, 5;
	mul.wide.u32 	%rd90, %r207, 4;
	sub.s64 	%rd25, %rd5, %rd90;
	ld.local.u32 	%r341, [%rd25+24];
	ld.local.u32 	%r342, [%rd25+20];
	setp.eq.s32 	%p22, %r38, 0;
	@%p22 bra 	$L__BB0_26;
	shf.l.wrap.b32 	%r341, %r342, %r341, %r38;
	ld.local.u32 	%r208, [%rd25+16];
	shf.l.wrap.b32 	%r342, %r208, %r342, %r38;
$L__BB0_26:
	shr.u32 	%r209, %r341, 30;
	shf.l.wrap.b32 	%r210, %r342, %r341, 2;
	shl.b32 	%r211, %r342, 2;
	shr.u32 	%r212, %r210, 31;
	add.s32 	%r213, %r212, %r209;
	neg.s32 	%r214, %r213;
	setp.lt.s32 	%p23, %r34, 0;
	selp.b32 	%r343, %r214, %r213, %p23;
	xor.b32  	%r215, %r210, %r34;
	shr.s32 	%r216, %r210, 31;
	xor.b32  	%r217, %r216, %r210;
	xor.b32  	%r218, %r216, %r211;
	cvt.u64.u32 	%rd91, %r217;
	shl.b64 	%rd92, %rd91, 32;
	cvt.u64.u32 	%rd93, %r218;
	or.b64  	%rd94, %rd92, %rd93;
	cvt.rn.f64.s64 	%fd28, %rd94;
	mul.f64 	%fd29, %fd28, 0d3BF921FB54442D19;
	cvt.rn.f32.f64 	%f83, %fd29;
	neg.f32 	%f84, %f83;
	setp.lt.s32 	%p24, %r215, 0;
	selp.f32 	%f187, %f84, %f83, %p24;
$L__BB0_27:
	add.s32 	%r220, %r343, 1;
	mul.rn.f32 	%f86, %f187, %f187;
	and.b32  	%r221, %r343, 1;
	setp.eq.b32 	%p25, %r221, 1;
	selp.f32 	%f87, %f187, 0f3F800000, %p25;
	fma.rn.f32 	%f88, %f86, %f87, 0f00000000;
	fma.rn.f32 	%f89, %f86, 0f37CBAC00, 0fBAB607ED;
	selp.f32 	%f90, 0fB94D4153, %f89, %p25;
	selp.f32 	%f91, 0f3C0885E4, 0f3D2AAABB, %p25;
	fma.rn.f32 	%f92, %f90, %f86, %f91;
	selp.f32 	%f93, 0fBE2AAAA8, 0fBEFFFFFF, %p25;
	fma.rn.f32 	%f94, %f92, %f86, %f93;
	fma.rn.f32 	%f95, %f94, %f88, %f87;
	and.b32  	%r222, %r220, 2;
	setp.eq.s32 	%p26, %r222, 0;
	mov.f32 	%f96, 0f00000000;
	sub.f32 	%f97, %f96, %f95;
	selp.f32 	%f98, %f95, %f97, %p26;
	st.f32 	[%rd19+8], %f98;
	ld.global.f32 	%f99, [%rd11];
	cvt.f64.f32 	%fd30, %f99;
	add.f64 	%fd31, %fd30, 0d3FF921FB54442D18;
	cvt.rn.f32.f64 	%f15, %fd31;
	mul.f32 	%f100, %f15, 0f3F22F983;
	cvt.rni.s32.f32 	%r355, %f100;
	cvt.rn.f32.s32 	%f101, %r355;
	fma.rn.f32 	%f102, %f101, 0fBFC90FDA, %f15;
	fma.rn.f32 	%f103, %f101, 0fB3A22168, %f102;
	fma.rn.f32 	%f190, %f101, 0fA7C234C5, %f103;
	abs.f32 	%f17, %f15;
	setp.ltu.f32 	%p27, %f17, 0f47CE4780;
	mov.u32 	%r347, %r355;
	mov.f32 	%f188, %f190;
	@%p27 bra 	$L__BB0_35;
	setp.neu.f32 	%p28, %f17, 0f7F800000;
	@%p28 bra 	$L__BB0_30;
	mov.f32 	%f106, 0f00000000;
	mul.rn.f32 	%f188, %f15, %f106;
	mov.b32 	%r347, 0;
	bra.uni 	$L__BB0_35;
$L__BB0_30:
	mov.b32 	%r48, %f15;
	shl.b32 	%r224, %r48, 8;
	or.b32  	%r49, %r224, -2147483648;
	mov.b64 	%rd195, 0;
	mov.b32 	%r344, 0;
$L__BB0_31:
	.pragma "nounroll";
	mul.wide.u32 	%rd96, %r344, 4;
	mov.u64 	%rd97, __cudart_i2opi_f;
	add.s64 	%rd98, %rd97, %rd96;
	ld.global.nc.u32 	%r225, [%rd98];
	mad.wide.u32 	%rd99, %r225, %r49, %rd195;
	shr.u64 	%rd195, %rd99, 32;
	add.s64 	%rd100, %rd4, %rd96;
	st.local.u32 	[%rd100], %rd99;
	add.s32 	%r344, %r344, 1;
	setp.ne.s32 	%p29, %r344, 6;
	@%p29 bra 	$L__BB0_31;
	shr.u32 	%r226, %r48, 23;
	st.local.u32 	[%rd4+24], %rd195;
	and.b32  	%r52, %r226, 31;
	and.b32  	%r227, %r226, 224;
	add.s32 	%r228, %r227, -128;
	shr.u32 	%r229, %r228, 5;
	mul.wide.u32 	%rd101, %r229, 4;
	sub.s64 	%rd28, %rd4, %rd101;
	ld.local.u32 	%r345, [%rd28+24];
	ld.local.u32 	%r346, [%rd28+20];
	setp.eq.s32 	%p30, %r52, 0;
	@%p30 bra 	$L__BB0_34;
	shf.l.wrap.b32 	%r345, %r346, %r345, %r52;
	ld.local.u32 	%r230, [%rd28+16];
	shf.l.wrap.b32 	%r346, %r230, %r346, %r52;
$L__BB0_34:
	shr.u32 	%r231, %r345, 30;
	shf.l.wrap.b32 	%r232, %r346, %r345, 2;
	shl.b32 	%r233, %r346, 2;
	shr.u32 	%r234, %r232, 31;
	add.s32 	%r235, %r234, %r231;
	neg.s32 	%r236, %r235;
	setp.lt.s32 	%p31, %r48, 0;
	selp.b32 	%r347, %r236, %r235, %p31;
	xor.b32  	%r237, %r232, %r48;
	shr.s32 	%r238, %r232, 31;
	xor.b32  	%r239, %r238, %r232;
	xor.b32  	%r240, %r238, %r233;
	cvt.u64.u32 	%rd102, %r239;
	shl.b64 	%rd103, %rd102, 32;
	cvt.u64.u32 	%rd104, %r240;
	or.b64  	%rd105, %rd103, %rd104;
	cvt.rn.f64.s64 	%fd32, %rd105;
	mul.f64 	%fd33, %fd32, 0d3BF921FB54442D19;
	cvt.rn.f32.f64 	%f104, %fd33;
	neg.f32 	%f105, %f104;
	setp.lt.s32 	%p32, %r237, 0;
	selp.f32 	%f188, %f105, %f104, %p32;
$L__BB0_35:
	mul.wide.u32 	%rd106, %r6, 4;
	add.s64 	%rd29, %rd60, %rd106;
	mul.rn.f32 	%f107, %f188, %f188;
	and.b32  	%r242, %r347, 1;
	setp.eq.b32 	%p34, %r242, 1;
	selp.f32 	%f108, 0f3F800000, %f188, %p34;
	fma.rn.f32 	%f109, %f107, %f108, 0f00000000;
	fma.rn.f32 	%f110, %f107, 0f37CBAC00, 0fBAB607ED;
	selp.f32 	%f111, %f110, 0fB94D4153, %p34;
	selp.f32 	%f112, 0f3D2AAABB, 0f3C0885E4, %p34;
	fma.rn.f32 	%f113, %f111, %f107, %f112;
	selp.f32 	%f114, 0fBEFFFFFF, 0fBE2AAAA8, %p34;
	fma.rn.f32 	%f115, %f113, %f107, %f114;
	fma.rn.f32 	%f116, %f115, %f109, %f108;
	and.b32  	%r243, %r347, 2;
	setp.eq.s32 	%p35, %r243, 0;
	mov.f32 	%f117, 0f00000000;
	sub.f32 	%f118, %f117, %f116;
	selp.f32 	%f119, %f116, %f118, %p35;
	mul.f32 	%f120, %f1, %f119;
	st.f32 	[%rd29], %f120;
	mov.u32 	%r351, %r355;
	mov.f32 	%f189, %f190;
	@%p27 bra 	$L__BB0_43;
	setp.neu.f32 	%p36, %f17, 0f7F800000;
	@%p36 bra 	$L__BB0_38;
	mov.f32 	%f123, 0f00000000;
	mul.rn.f32 	%f189, %f15, %f123;
	mov.b32 	%r351, 0;
	bra.uni 	$L__BB0_43;
$L__BB0_38:
	mov.b32 	%r61, %f15;
	shl.b32 	%r245, %r61, 8;
	or.b32  	%r62, %r245, -2147483648;
	mov.b64 	%rd196, 0;
	mov.b32 	%r348, 0;
$L__BB0_39:
	.pragma "nounroll";
	mul.wide.u32 	%rd108, %r348, 4;
	mov.u64 	%rd109, __cudart_i2opi_f;
	add.s64 	%rd110, %rd109, %rd108;
	ld.global.nc.u32 	%r246, [%rd110];
	mad.wide.u32 	%rd111, %r246, %r62, %rd196;
	shr.u64 	%rd196, %rd111, 32;
	add.s64 	%rd112, %rd3, %rd108;
	st.local.u32 	[%rd112], %rd111;
	add.s32 	%r348, %r348, 1;
	setp.ne.s32 	%p37, %r348, 6;
	@%p37 bra 	$L__BB0_39;
	shr.u32 	%r247, %r61, 23;
	st.local.u32 	[%rd3+24], %rd196;
	and.b32  	%r65, %r247, 31;
	and.b32  	%r248, %r247, 224;
	add.s32 	%r249, %r248, -128;
	shr.u32 	%r250, %r249, 5;
	mul.wide.u32 	%rd113, %r250, 4;
	sub.s64 	%rd32, %rd3, %rd113;
	ld.local.u32 	%r349, [%rd32+24];
	ld.local.u32 	%r350, [%rd32+20];
	setp.eq.s32 	%p38, %r65, 0;
	@%p38 bra 	$L__BB0_42;
	shf.l.wrap.b32 	%r349, %r350, %r349, %r65;
	ld.local.u32 	%r251, [%rd32+16];
	shf.l.wrap.b32 	%r350, %r251, %r350, %r65;
$L__BB0_42:
	shr.u32 	%r252, %r349, 30;
	shf.l.wrap.b32 	%r253, %r350, %r349, 2;
	shl.b32 	%r254, %r350, 2;
	shr.u32 	%r255, %r253, 31;
	add.s32 	%r256, %r255, %r252;
	neg.s32 	%r257, %r256;
	setp.lt.s32 	%p39, %r61, 0;
	selp.b32 	%r351, %r257, %r256, %p39;
	xor.b32  	%r258, %r253, %r61;
	shr.s32 	%r259, %r253, 31;
	xor.b32  	%r260, %r259, %r253;
	xor.b32  	%r261, %r259, %r254;
	cvt.u64.u32 	%rd114, %r260;
	shl.b64 	%rd115, %rd114, 32;
	cvt.u64.u32 	%rd116, %r261;
	or.b64  	%rd117, %rd115, %rd116;
	cvt.rn.f64.s64 	%fd34, %rd117;
	mul.f64 	%fd35, %fd34, 0d3BF921FB54442D19;
	cvt.rn.f32.f64 	%f121, %fd35;
	neg.f32 	%f122, %f121;
	setp.lt.s32 	%p40, %r258, 0;
	selp.f32 	%f189, %f122, %f121, %p40;
$L__BB0_43:
	mul.rn.f32 	%f124, %f189, %f189;
	and.b32  	%r263, %r351, 1;
	setp.eq.b32 	%p42, %r263, 1;
	selp.f32 	%f125, 0f3F800000, %f189, %p42;
	fma.rn.f32 	%f126, %f124, %f125, 0f00000000;
	fma.rn.f32 	%f127, %f124, 0f37CBAC00, 0fBAB607ED;
	selp.f32 	%f128, %f127, 0fB94D4153, %p42;
	selp.f32 	%f129, 0f3D2AAABB, 0f3C0885E4, %p42;
	fma.rn.f32 	%f130, %f128, %f124, %f129;
	selp.f32 	%f131, 0fBEFFFFFF, 0fBE2AAAA8, %p42;
	fma.rn.f32 	%f132, %f130, %f124, %f131;
	fma.rn.f32 	%f133, %f132, %f126, %f125;
	and.b32  	%r264, %r351, 2;
	setp.eq.s32 	%p43, %r264, 0;
	mov.f32 	%f134, 0f00000000;
	sub.f32 	%f135, %f134, %f133;
	selp.f32 	%f136, %f133, %f135, %p43;
	mul.f32 	%f24, %f2, %f136;
	st.f32 	[%rd29+4], %f24;
	@%p27 bra 	$L__BB0_51;
	setp.neu.f32 	%p44, %f17, 0f7F800000;
	@%p44 bra 	$L__BB0_46;
	mov.f32 	%f139, 0f00000000;
	mul.rn.f32 	%f190, %f15, %f139;
	mov.b32 	%r355, 0;
	bra.uni 	$L__BB0_51;
$L__BB0_46:
	mov.b32 	%r74, %f15;
	shl.b32 	%r266, %r74, 8;
	or.b32  	%r75, %r266, -2147483648;
	mov.b64 	%rd197, 0;
	mov.b32 	%r352, 0;
$L__BB0_47:
	.pragma "nounroll";
	mul.wide.u32 	%rd119, %r352, 4;
	mov.u64 	%rd120, __cudart_i2opi_f;
	add.s64 	%rd121, %rd120, %rd119;
	ld.global.nc.u32 	%r267, [%rd121];
	mad.wide.u32 	%rd122, %r267, %r75, %rd197;
	shr.u64 	%rd197, %rd122, 32;
	add.s64 	%rd123, %rd2, %rd119;
	st.local.u32 	[%rd123], %rd122;
	add.s32 	%r352, %r352, 1;
	setp.ne.s32 	%p45, %r352, 6;
	@%p45 bra 	$L__BB0_47;
	shr.u32 	%r268, %r74, 23;
	st.local.u32 	[%rd2+24], %rd197;
	and.b32  	%r78, %r268, 31;
	and.b32  	%r269, %r268, 224;
	add.s32 	%r270, %r269, -128;
	shr.u32 	%r271, %r270, 5;
	mul.wide.u32 	%rd124, %r271, 4;
	sub.s64 	%rd35, %rd2, %rd124;
	ld.local.u32 	%r353, [%rd35+24];
	ld.local.u32 	%r354, [%rd35+20];
	setp.eq.s32 	%p46, %r78, 0;
	@%p46 bra 	$L__BB0_50;
	shf.l.wrap.b32 	%r353, %r354, %r353, %r78;
	ld.local.u32 	%r272, [%rd35+16];
	shf.l.wrap.b32 	%r354, %r272, %r354, %r78;
$L__BB0_50:
	shr.u32 	%r273, %r353, 30;
	shf.l.wrap.b32 	%r274, %r354, %r353, 2;
	shl.b32 	%r275, %r354, 2;
	shr.u32 	%r276, %r274, 31;
	add.s32 	%r277, %r276, %r273;
	neg.s32 	%r278, %r277;
	setp.lt.s32 	%p47, %r74, 0;
	selp.b32 	%r355, %r278, %r277, %p47;
	xor.b32  	%r279, %r274, %r74;
	shr.s32 	%r280, %r274, 31;
	xor.b32  	%r281, %r280, %r274;
	xor.b32  	%r282, %r280, %r275;
	cvt.u64.u32 	%rd125, %r281;
	shl.b64 	%rd126, %rd125, 32;
	cvt.u64.u32 	%rd127, %r282;
	or.b64  	%rd128, %rd126, %rd127;
	cvt.rn.f64.s64 	%fd36, %rd128;
	mul.f64 	%fd37, %fd36, 0d3BF921FB54442D19;
	cvt.rn.f32.f64 	%f137, %fd37;
	neg.f32 	%f138, %f137;
	setp.lt.s32 	%p48, %r279, 0;
	selp.f32 	%f190, %f138, %f137, %p48;
$L__BB0_51:
	add.s32 	%r284, %r355, 1;
	mul.rn.f32 	%f140, %f190, %f190;
	and.b32  	%r285, %r355, 1;
	setp.eq.b32 	%p49, %r285, 1;
	selp.f32 	%f141, %f190, 0f3F800000, %p49;
	fma.rn.f32 	%f142, %f140, %f141, 0f00000000;
	fma.rn.f32 	%f143, %f140, 0f37CBAC00, 0fBAB607ED;
	selp.f32 	%f144, 0fB94D4153, %f143, %p49;
	selp.f32 	%f145, 0f3C0885E4, 0f3D2AAABB, %p49;
	fma.rn.f32 	%f146, %f144, %f140, %f145;
	selp.f32 	%f147, 0fBE2AAAA8, 0fBEFFFFFF, %p49;
	fma.rn.f32 	%f148, %f146, %f140, %f147;
	fma.rn.f32 	%f149, %f148, %f142, %f141;
	and.b32  	%r286, %r284, 2;
	setp.eq.s32 	%p50, %r286, 0;
	mov.f32 	%f150, 0f00000000;
	sub.f32 	%f151, %f150, %f149;
	selp.f32 	%f152, %f149, %f151, %p50;
	st.f32 	[%rd29+8], %f152;
	mul.wide.u32 	%rd129, %r6, 4;
	add.s64 	%rd130, %rd61, %rd129;
	ld.f32 	%f153, [%rd19+8];
	mul.f32 	%f154, %f24, %f153;
	ld.f32 	%f155, [%rd19+4];
	mul.f32 	%f156, %f155, %f152;
	sub.f32 	%f157, %f154, %f156;
	st.f32 	[%rd130], %f157;
	ld.f32 	%f158, [%rd29+8];
	ld.f32 	%f159, [%rd19];
	mul.f32 	%f160, %f158, %f159;
	ld.f32 	%f161, [%rd29];
	ld.f32 	%f162, [%rd19+8];
	mul.f32 	%f163, %f161, %f162;
	sub.f32 	%f164, %f160, %f163;
	st.f32 	[%rd130+4], %f164;
	ld.f32 	%f165, [%rd29];
	ld.f32 	%f166, [%rd19+4];
	mul.f32 	%f167, %f165, %f166;
	ld.f32 	%f168, [%rd29+4];
	ld.f32 	%f169, [%rd19];
	mul.f32 	%f170, %f168, %f169;
	sub.f32 	%f171, %f167, %f170;
	st.f32 	[%rd130+8], %f171;
	add.s32 	%r331, %r331, 1;
	setp.ne.s32 	%p51, %r331, %r130;
	@%p51 bra 	$L__BB0_3;
$L__BB0_52:
	setp.eq.s32 	%p52, %r130, 0;
	mul.wide.u32 	%rd131, %r130, 4;
	{ // callseq 3, 0
	.param .b64 param0;
	st.param.b64 	[param0], %rd131;
	.param .b64 retval0;
	call.uni (retval0), 
	malloc, 
	(
	param0
	);
	ld.param.b64 	%rd132, [retval0];
	} // callseq 3
	@%p52 bra 	$L__BB0_74;
	cvta.to.global.u64 	%rd37, %rd50;
	cvt.f64.f32 	%fd1, %f31;
	mov.f32 	%f172, 0f42B40000;
	sub.f32 	%f173, %f172, %f33;
	cvt.f64.f32 	%fd38, %f173;
	mul.f64 	%fd2, %fd38, 0d3F91DF46A2529D39;
	setp.eq.s32 	%p53, %r130, 1;
	mov.b64 	%rd200, 0;
	@%p53 bra 	$L__BB0_67;
	and.b32  	%r287, %r130, -2;
	neg.s32 	%r356, %r287;
	add.s64 	%rd199, %rd132, 4;
	add.s64 	%rd198, %rd37, 4;
$L__BB0_55:
	ld.global.f32 	%f174, [%rd198+-4];
	cvt.f64.f32 	%fd39, %f174;
	sub.f64 	%fd3, %fd2, %fd39;
	abs.f64 	%fd4, %fd3;
	setp.neu.f64 	%p54, %fd4, 0d7FF0000000000000;
	@%p54 bra 	$L__BB0_57;
	mov.f64 	%fd45, 0d0000000000000000;
	mul.rn.f64 	%fd127, %fd3, %fd45;
	mov.b32 	%r358, 1;
	bra.uni 	$L__BB0_60;
$L__BB0_57:
	mul.f64 	%fd40, %fd3, 0d3FE45F306DC9C883;
	cvt.rni.s32.f64 	%r357, %fd40;
	cvt.rn.f64.s32 	%fd41, %r357;
	fma.rn.f64 	%fd42, %fd41, 0dBFF921FB54442D18, %fd3;
	fma.rn.f64 	%fd43, %fd41, 0dBC91A62633145C00, %fd42;
	fma.rn.f64 	%fd127, %fd41, 0dB97B839A252049C0, %fd43;
	setp.ltu.f64 	%p55, %fd4, 0d41E0000000000000;
	@%p55 bra 	$L__BB0_59;
	{ // callseq 4, 0
	.param .b64 param0;
	st.param.f64 	[param0], %fd3;
	.param .align 16 .b8 retval0[16];
	call.uni (retval0), 
	__internal_trig_reduction_slowpathd, 
	(
	param0
	);
	ld.param.f64 	%fd127, [retval0];
	ld.param.b32 	%r357, [retval0+8];
	} // callseq 4
$L__BB0_59:
	add.s32 	%r358, %r357, 1;
$L__BB0_60:
	shl.b32 	%r290, %r358, 6;
	cvt.u64.u32 	%rd134, %r290;
	and.b64  	%rd135, %rd134, 64;
	mov.u64 	%rd136, __cudart_sin_cos_coeffs;
	add.s64 	%rd137, %rd136, %rd135;
	mul.rn.f64 	%fd46, %fd127, %fd127;
	and.b32  	%r291, %r358, 1;
	setp.eq.b32 	%p56, %r291, 1;
	selp.f64 	%fd47, 0dBDA8FF8320FD8164, 0d3DE5DB65F9785EBA, %p56;
	ld.global.nc.v2.f64 	{%fd48, %fd49}, [%rd137];
	fma.rn.f64 	%fd50, %fd47, %fd46, %fd48;
	fma.rn.f64 	%fd51, %fd50, %fd46, %fd49;
	ld.global.nc.v2.f64 	{%fd52, %fd53}, [%rd137+16];
	fma.rn.f64 	%fd54, %fd51, %fd46, %fd52;
	fma.rn.f64 	%fd55, %fd54, %fd46, %fd53;
	ld.global.nc.v2.f64 	{%fd56, %fd57}, [%rd137+32];
	fma.rn.f64 	%fd58, %fd55, %fd46, %fd56;
	fma.rn.f64 	%fd59, %fd58, %fd46, %fd57;
	fma.rn.f64 	%fd60, %fd59, %fd127, %fd127;
	fma.rn.f64 	%fd61, %fd59, %fd46, 0d3FF0000000000000;
	selp.f64 	%fd62, %fd61, %fd60, %p56;
	and.b32  	%r292, %r358, 2;
	setp.eq.s32 	%p57, %r292, 0;
	mov.f64 	%fd63, 0d0000000000000000;
	sub.f64 	%fd64, %fd63, %fd62;
	selp.f64 	%fd65, %fd62, %fd64, %p57;
	mul.f64 	%fd66, %fd65, %fd1;
	cvt.rn.f32.f64 	%f175, %fd66;
	st.f32 	[%rd199+-4], %f175;
	ld.global.f32 	%f176, [%rd198];
	cvt.f64.f32 	%fd67, %f176;
	sub.f64 	%fd10, %fd2, %fd67;
	abs.f64 	%fd11, %fd10;
	setp.eq.f64 	%p58, %fd11, 0d7FF0000000000000;
	@%p58 bra 	$L__BB0_64;
	mul.f64 	%fd68, %fd10, 0d3FE45F306DC9C883;
	cvt.rni.s32.f64 	%r359, %fd68;
	cvt.rn.f64.s32 	%fd69, %r359;
	fma.rn.f64 	%fd70, %fd69, 0dBFF921FB54442D18, %fd10;
	fma.rn.f64 	%fd71, %fd69, 0dBC91A62633145C00, %fd70;
	fma.rn.f64 	%fd129, %fd69, 0dB97B839A252049C0, %fd71;
	setp.ltu.f64 	%p59, %fd11, 0d41E0000000000000;
	@%p59 bra 	$L__BB0_63;
	{ // callseq 5, 0
	.param .b64 param0;
	st.param.f64 	[param0], %fd10;
	.param .align 16 .b8 retval0[16];
	call.uni (retval0), 
	__internal_trig_reduction_slowpathd, 
	(
	param0
	);
	ld.param.f64 	%fd129, [retval0];
	ld.param.b32 	%r359, [retval0+8];
	} // callseq 5
$L__BB0_63:
	add.s32 	%r360, %r359, 1;
	bra.uni 	$L__BB0_65;
$L__BB0_64:
	mov.f64 	%fd73, 0d0000000000000000;
	mul.rn.f64 	%fd129, %fd10, %fd73;
	mov.b32 	%r360, 1;
$L__BB0_65:
	shl.b32 	%r295, %r360, 6;
	cvt.u64.u32 	%rd138, %r295;
	and.b64  	%rd139, %rd138, 64;
	add.s64 	%rd141, %rd136, %rd139;
	mul.rn.f64 	%fd74, %fd129, %fd129;
	and.b32  	%r296, %r360, 1;
	setp.eq.b32 	%p60, %r296, 1;
	selp.f64 	%fd75, 0dBDA8FF8320FD8164, 0d3DE5DB65F9785EBA, %p60;
	ld.global.nc.v2.f64 	{%fd76, %fd77}, [%rd141];
	fma.rn.f64 	%fd78, %fd75, %fd74, %fd76;
	fma.rn.f64 	%fd79, %fd78, %fd74, %fd77;
	ld.global.nc.v2.f64 	{%fd80, %fd81}, [%rd141+16];
	fma.rn.f64 	%fd82, %fd79, %fd74, %fd80;
	fma.rn.f64 	%fd83, %fd82, %fd74, %fd81;
	ld.global.nc.v2.f64 	{%fd84, %fd85}, [%rd141+32];
	fma.rn.f64 	%fd86, %fd83, %fd74, %fd84;
	fma.rn.f64 	%fd87, %fd86, %fd74, %fd85;
	fma.rn.f64 	%fd88, %fd87, %fd129, %fd129;
	fma.rn.f64 	%fd89, %fd87, %fd74, 0d3FF0000000000000;
	selp.f64 	%fd90, %fd89, %fd88, %p60;
	and.b32  	%r297, %r360, 2;
	setp.eq.s32 	%p61, %r297, 0;
	mov.f64 	%fd91, 0d0000000000000000;
	sub.f64 	%fd92, %fd91, %fd90;
	selp.f64 	%fd93, %fd90, %fd92, %p61;
	mul.f64 	%fd94, %fd93, %fd1;
	cvt.rn.f32.f64 	%f177, %fd94;
	st.f32 	[%rd199], %f177;
	add.s32 	%r356, %r356, 2;
	add.s64 	%rd199, %rd199, 8;
	add.s64 	%rd198, %rd198, 8;
	setp.ne.s32 	%p62, %r356, 0;
	@%p62 bra 	$L__BB0_55;
	cvt.u64.u32 	%rd200, %r287;
$L__BB0_67:
	and.b32  	%r299, %r130, 1;
	setp.eq.b32 	%p63, %r299, 1;
	not.pred 	%p64, %p63;
	@%p64 bra 	$L__BB0_74;
	shl.b64 	%rd142, %rd200, 2;
	add.s64 	%rd143, %rd37, %rd142;
	ld.global.f32 	%f178, [%rd143];
	cvt.f64.f32 	%fd95, %f178;
	sub.f64 	%fd17, %fd2, %fd95;
	abs.f64 	%fd18, %fd17;
	setp.eq.f64 	%p65, %fd18, 0d7FF0000000000000;
	@%p65 bra 	$L__BB0_72;
	mul.f64 	%fd96, %fd17, 0d3FE45F306DC9C883;
	cvt.rni.s32.f64 	%r361, %fd96;
	cvt.rn.f64.s32 	%fd97, %r361;
	fma.rn.f64 	%fd98, %fd97, 0dBFF921FB54442D18, %fd17;
	fma.rn.f64 	%fd99, %fd97, 0dBC91A62633145C00, %fd98;
	fma.rn.f64 	%fd131, %fd97, 0dB97B839A252049C0, %fd99;
	setp.ltu.f64 	%p66, %fd18, 0d41E0000000000000;
	@%p66 bra 	$L__BB0_71;
	{ // callseq 6, 0
	.param .b64 param0;
	st.param.f64 	[param0], %fd17;
	.param .align 16 .b8 retval0[16];
	call.uni (retval0), 
	__internal_trig_reduction_slowpathd, 
	(
	param0
	);
	ld.param.f64 	%fd131, [retval0];
	ld.param.b32 	%r361, [retval0+8];
	} // callseq 6
$L__BB0_71:
	add.s32 	%r362, %r361, 1;
	bra.uni 	$L__BB0_73;
$L__BB0_72:
	mov.f64 	%fd101, 0d0000000000000000;
	mul.rn.f64 	%fd131, %fd17, %fd101;
	mov.b32 	%r362, 1;
$L__BB0_73:
	shl.b32 	%r302, %r362, 6;
	cvt.u64.u32 	%rd144, %r302;
	and.b64  	%rd145, %rd144, 64;
	mov.u64 	%rd146, __cudart_sin_cos_coeffs;
	add.s64 	%rd147, %rd146, %rd145;
	mul.rn.f64 	%fd102, %fd131, %fd131;
	and.b32  	%r303, %r362, 1;
	setp.eq.b32 	%p67, %r303, 1;
	selp.f64 	%fd103, 0dBDA8FF8320FD8164, 0d3DE5DB65F9785EBA, %p67;
	ld.global.nc.v2.f64 	{%fd104, %fd105}, [%rd147];
	fma.rn.f64 	%fd106, %fd103, %fd102, %fd104;
	fma.rn.f64 	%fd107, %fd106, %fd102, %fd105;
	ld.global.nc.v2.f64 	{%fd108, %fd109}, [%rd147+16];
	fma.rn.f64 	%fd110, %fd107, %fd102, %fd108;
	fma.rn.f64 	%fd111, %fd110, %fd102, %fd109;
	ld.global.nc.v2.f64 	{%fd112, %fd113}, [%rd147+32];
	fma.rn.f64 	%fd114, %fd111, %fd102, %fd112;
	fma.rn.f64 	%fd115, %fd114, %fd102, %fd113;
	fma.rn.f64 	%fd116, %fd115, %fd131, %fd131;
	fma.rn.f64 	%fd117, %fd115, %fd102, 0d3FF0000000000000;
	selp.f64 	%fd118, %fd117, %fd116, %p67;
	and.b32  	%r304, %r362, 2;
	setp.eq.s32 	%p68, %r304, 0;
	mov.f64 	%fd119, 0d0000000000000000;
	sub.f64 	%fd120, %fd119, %fd118;
	selp.f64 	%fd121, %fd118, %fd120, %p68;
	mul.f64 	%fd122, %fd121, %fd1;
	cvt.rn.f32.f64 	%f179, %fd122;
	add.s64 	%rd149, %rd132, %rd142;
	st.f32 	[%rd149], %f179;
$L__BB0_74:
	cvta.to.global.u64 	%rd150, %rd48;
	mul.wide.u32 	%rd151, %r4, 4;
	add.s64 	%rd46, %rd150, %rd151;
	setp.ne.s32 	%p69, %r3, 862;
	@%p69 bra 	$L__BB0_76;
	add.u64 	%rd152, %SP, 32;
	add.u64 	%rd153, %SPL, 32;
	ld.global.f32 	%f180, [%rd46];
	cvt.f64.f32 	%fd123, %f180;
	ld.global.f32 	%f181, [%rd46+4];
	cvt.f64.f32 	%fd124, %f181;
	ld.global.f32 	%f182, [%rd46+8];
	cvt.f64.f32 	%fd125, %f182;
	st.local.f64 	[%rd153], %fd123;
	st.local.f64 	[%rd153+8], %fd124;
	st.local.f64 	[%rd153+16], %fd125;
	mov.u64 	%rd154, $str;
	cvta.global.u64 	%rd155, %rd154;
	{ // callseq 7, 0
	.param .b64 param0;
	st.param.b64 	[param0], %rd155;
	.param .b64 param1;
	st.param.b64 	[param1], %rd152;
	.param .b32 retval0;
	call.uni (retval0), 
	vprintf, 
	(
	param0, 
	param1
	);
	ld.param.b32 	%r305, [retval0];
	} // callseq 7
$L__BB0_76:
	setp.eq.s32 	%p70, %r1, 0;
	@%p70 bra 	$L__BB0_93;
	setp.eq.s32 	%p71, %r129, 0;
	mul.lo.s32 	%r107, %r1, %r3;
	@%p71 bra 	$L__BB0_82;
	cvta.to.global.u64 	%rd47, %rd49;
	mov.b32 	%r368, 0;
$L__BB0_79:
	mov.f32 	%f191, 0f00000000;
	mov.b32 	%r369, 0;
	mov.u32 	%r370, %r369;
$L__BB0_80:
	add.s32 	%r309, %r369, %r368;
	mul.wide.u32 	%rd156, %r309, 4;
	add.s64 	%rd157, %rd47, %rd156;
	ld.global.f32 	%f184, [%rd157];
	fma.rn.f32 	%f191, %f184, 0f00000000, %f191;
	add.s32 	%r125, %r370, 1;
	mad.lo.s32 	%r369, %r1, %r370, %r1;
	setp.lt.u32 	%p72, %r369, %r129;
	mov.u32 	%r370, %r125;
	@%p72 bra 	$L__BB0_80;
	add.s32 	%r310, %r368, %r107;
	mul.wide.u32 	%rd158, %r310, 4;
	add.s64 	%rd159, %rd1, %rd158;
	st.global.f32 	[%rd159], %f191;
	add.s32 	%r368, %r368, 1;
	setp.ne.s32 	%p73, %r368, %r1;
	@%p73 bra 	$L__BB0_79;
	bra.uni 	$L__BB0_93;
$L__BB0_82:
	and.b32  	%r108, %r1, 7;
	setp.lt.u32 	%p74, %r1, 8;
	mov.b32 	%r366, 0;
	@%p74 bra 	$L__BB0_85;
	and.b32  	%r366, %r1, -8;
	neg.s32 	%r364, %r366;
	add.s32 	%r363, %r107, 3;
$L__BB0_84:
	.pragma "nounroll";
	add.s32 	%r312, %r363, -3;
	mul.wide.u32 	%rd160, %r312, 4;
	add.s64 	%rd161, %rd1, %rd160;
	mov.b32 	%r313, 0;
	st.global.u32 	[%rd161], %r313;
	add.s32 	%r314, %r363, -2;
	mul.wide.u32 	%rd162, %r314, 4;
	add.s64 	%rd163, %rd1, %rd162;
	st.global.u32 	[%rd163], %r313;
	add.s32 	%r315, %r363, -1;
	mul.wide.u32 	%rd164, %r315, 4;
	add.s64 	%rd165, %rd1, %rd164;
	st.global.u32 	[%rd165], %r313;
	add.s32 	%r316, %r363, 4;
	mul.wide.u32 	%rd166, %r363, 4;
	add.s64 	%rd167, %rd1, %rd166;
	st.global.u32 	[%rd167], %r313;
	add.s32 	%r317, %r363, 1;
	mul.wide.u32 	%rd168, %r317, 4;
	add.s64 	%rd169, %rd1, %rd168;
	st.global.u32 	[%rd169], %r313;
	add.s32 	%r318, %r363, 2;
	mul.wide.u32 	%rd170, %r318, 4;
	add.s64 	%rd171, %rd1, %rd170;
	st.global.u32 	[%rd171], %r313;
	add.s32 	%r319, %r363, 3;
	mul.wide.u32 	%rd172, %r319, 4;
	add.s64 	%rd173, %rd1, %rd172;
	st.global.u32 	[%rd173], %r313;
	mul.wide.u32 	%rd174, %r316, 4;
	add.s64 	%rd175, %rd1, %rd174;
	st.global.u32 	[%rd175], %r313;
	add.s32 	%r364, %r364, 8;
	add.s32 	%r363, %r363, 8;
	setp.ne.s32 	%p75, %r364, 0;
	@%p75 bra 	$L__BB0_84;
$L__BB0_85:
	setp.eq.s32 	%p76, %r108, 0;
	@%p76 bra 	$L__BB0_93;
	and.b32  	%r117, %r1, 3;
	setp.lt.u32 	%p77, %r108, 4;
	@%p77 bra 	$L__BB0_88;
	add.s32 	%r320, %r366, %r107;
	mul.wide.u32 	%rd176, %r320, 4;
	add.s64 	%rd177, %rd1, %rd176;
	mov.b32 	%r321, 0;
	st.global.u32 	[%rd177], %r321;
	add.s32 	%r322, %r320, 1;
	mul.wide.u32 	%rd178, %r322, 4;
	add.s64 	%rd179, %rd1, %rd178;
	st.global.u32 	[%rd179], %r321;
	add.s32 	%r323, %r320, 2;
	mul.wide.u32 	%rd180, %r323, 4;
	add.s64 	%rd181, %rd1, %rd180;
	st.global.u32 	[%rd181], %r321;
	add.s32 	%r324, %r320, 3;
	mul.wide.u32 	%rd182, %r324, 4;
	add.s64 	%rd183, %rd1, %rd182;
	st.global.u32 	[%rd183], %r321;
	add.s32 	%r366, %r366, 4;
$L__BB0_88:
	setp.eq.s32 	%p78, %r117, 0;
	@%p78 bra 	$L__BB0_93;
	setp.eq.s32 	%p79, %r117, 1;
	@%p79 bra 	$L__BB0_91;
	add.s32 	%r325, %r366, %r107;
	mul.wide.u32 	%rd184, %r325, 4;
	add.s64 	%rd185, %rd1, %rd184;
	mov.b32 	%r326, 0;
	st.global.u32 	[%rd185], %r326;
	add.s32 	%r327, %r325, 1;
	mul.wide.u32 	%rd186, %r327, 4;
	add.s64 	%rd187, %rd1, %rd186;
	st.global.u32 	[%rd187], %r326;
	add.s32 	%r366, %r366, 2;
$L__BB0_91:
	and.b32  	%r328, %r1, 1;
	setp.eq.b32 	%p80, %r328, 1;
	not.pred 	%p81, %p80;
	@%p81 bra 	$L__BB0_93;
	add.s32 	%r329, %r366, %r107;
	mul.wide.u32 	%rd188, %r329, 4;
	add.s64 	%rd189, %rd1, %rd188;
	mov.b32 	%r330, 0;
	st.global.u32 	[%rd189], %r330;
$L__BB0_93:
	{ // callseq 8, 0
	.param .b64 param0;
	st.param.b64 	[param0], %rd59;
	call.uni 
	free, 
	(
	param0
	);
	} // callseq 8
	{ // callseq 9, 0
	.param .b64 param0;
	st.param.b64 	[param0], %rd60;
	call.uni 
	free, 
	(
	param0
	);
	} // callseq 9
	{ // callseq 10, 0
	.param .b64 param0;
	st.param.b64 	[param0], %rd61;
	call.uni 
	free, 
	(
	param0
	);
	} // callseq 10
	{ // callseq 11, 0
	.param .b64 param0;
	st.param.b64 	[param0], %rd132;
	call.uni 
	free, 
	(
	param0
	);
	} // callseq 11
$L__BB0_94:
	ret;

}
.func  (.param .align 16 .b8 func_retval0[16]) __internal_trig_reduction_slowpathd(
	.param .b64 __internal_trig_reduction_slowpathd_param_0
)
{
	.local .align 8 .b8 	__local_depot1[40];
	.reg .b64 	%SP;
	.reg .b64 	%SPL;
	.reg .pred 	%p<10>;
	.reg .b32 	%r<47>;
	.reg .b64 	%rd<74>;
	.reg .b64 	%fd<5>;

	mov.u64 	%SPL, __local_depot1;
	ld.param.f64 	%fd4, [__internal_trig_reduction_slowpathd_param_0];
	add.u64 	%rd1, %SPL, 0;
	{
	.reg .b32 %temp; 
	mov.b64 	{%temp, %r1}, %fd4;
	}
	shr.u32 	%r2, %r1, 20;
	and.b32  	%r3, %r2, 2047;
	setp.eq.s32 	%p1, %r3, 2047;
	mov.b32 	%r46, 0;
	@%p1 bra 	$L__BB1_9;
	add.s32 	%r20, %r3, -1024;
	mov.b64 	%rd20, %fd4;
	shl.b64 	%rd2, %rd20, 11;
	shr.u32 	%r4, %r20, 6;
	sub.s32 	%r45, 15, %r4;
	sub.s32 	%r21, 19, %r4;
	setp.lt.u32 	%p2, %r20, 128;
	selp.b32 	%r6, 18, %r21, %p2;
	setp.ge.s32 	%p3, %r45, %r6;
	mov.b64 	%rd70, 0;
	@%p3 bra 	$L__BB1_4;
	add.s32 	%r23, %r6, %r4;
	neg.s32 	%r43, %r23;
	or.b64  	%rd3, %rd2, -9223372036854775808;
	mov.b64 	%rd70, 0;
	mov.b32 	%r42, 0;
	mov.u64 	%rd25, __cudart_i2opi_d;
	mov.u32 	%r44, %r45;
$L__BB1_3:
	.pragma "nounroll";
	mul.wide.s32 	%rd22, %r42, 8;
	add.s64 	%rd23, %rd1, %rd22;
	mul.wide.s32 	%rd24, %r44, 8;
	add.s64 	%rd26, %rd25, %rd24;
	ld.global.nc.u64 	%rd27, [%rd26];
	{
	.reg .u32 %r0, %r1, %r2, %r3, %alo, %ahi, %blo, %bhi, %clo, %chi;
	mov.b64 	{%alo,%ahi}, %rd27;
	mov.b64 	{%blo,%bhi}, %rd3;
	mov.b64 	{%clo,%chi}, %rd70;
	mad.lo.cc.u32 	%r0, %alo, %blo, %clo;
	madc.hi.cc.u32 	%r1, %alo, %blo, %chi;
	madc.hi.u32 	%r2, %alo, %bhi, 0;
	mad.lo.cc.u32 	%r1, %alo, %bhi, %r1;
	madc.hi.cc.u32 	%r2, %ahi, %blo, %r2;
	madc.hi.u32 	%r3, %ahi, %bhi, 0;
	mad.lo.cc.u32 	%r1, %ahi, %blo, %r1;
	madc.lo.cc.u32 	%r2, %ahi, %bhi, %r2;
	addc.u32 	%r3, %r3, 0;
	mov.b64 	%rd28, {%r0,%r1};
	mov.b64 	%rd70, {%r2,%r3};
	}
	st.local.u64 	[%rd23], %rd28;
	add.s32 	%r44, %r44, 1;
	add.s32 	%r43, %r43, 1;
	add.s32 	%r42, %r42, 1;
	setp.ne.s32 	%p4, %r43, -15;
	mov.u32 	%r45, %r6;
	@%p4 bra 	$L__BB1_3;
$L__BB1_4:
	cvt.s64.s32 	%rd29, %r45;
	cvt.u64.u32 	%rd30, %r4;
	add.s64 	%rd31, %rd30, %rd29;
	shl.b64 	%rd32, %rd31, 3;
	add.s64 	%rd33, %rd1, %rd32;
	st.local.u64 	[%rd33+-120], %rd70;
	and.b32  	%r15, %r2, 63;
	ld.local.u64 	%rd72, [%rd1+16];
	ld.local.u64 	%rd71, [%rd1+24];
	setp.eq.s32 	%p5, %r15, 0;
	@%p5 bra 	$L__BB1_6;
	shl.b64 	%rd34, %rd71, %r15;
	shr.u64 	%rd35, %rd72, 1;
	xor.b32  	%r24, %r15, 63;
	shr.u64 	%rd36, %rd35, %r24;
	or.b64  	%rd71, %rd34, %rd36;
	ld.local.u64 	%rd37, [%rd1+8];
	shl.b64 	%rd38, %rd72, %r15;
	shr.u64 	%rd39, %rd37, 1;
	shr.u64 	%rd40, %rd39, %r24;
	or.b64  	%rd72, %rd38, %rd40;
$L__BB1_6:
	and.b32  	%r25, %r1, -2147483648;
	shr.u64 	%rd41, %rd71, 62;
	cvt.u32.u64 	%r26, %rd41;
	mov.b64 	{%r27, %r28}, %rd71;
	mov.b64 	{%r29, %r30}, %rd72;
	shf.l.wrap.b32 	%r31, %r30, %r27, 2;
	shf.l.wrap.b32 	%r32, %r27, %r28, 2;
	mov.b64 	%rd42, {%r31, %r32};
	shl.b64 	%rd43, %rd72, 2;
	shr.u64 	%rd44, %rd42, 63;
	cvt.u32.u64 	%r33, %rd44;
	add.s32 	%r34, %r33, %r26;
	setp.eq.s32 	%p6, %r25, 0;
	neg.s32 	%r35, %r34;
	selp.b32 	%r46, %r34, %r35, %p6;
	setp.gt.s64 	%p7, %rd42, -1;
	mov.b64 	%rd45, 0;
	{
	.reg .u32 %r0, %r1, %r2, %r3, %a0, %a1, %a2, %a3, %b0, %b1, %b2, %b3;
	mov.b64 	{%a0,%a1}, %rd45;
	mov.b64 	{%a2,%a3}, %rd45;
	mov.b64 	{%b0,%b1}, %rd43;
	mov.b64 	{%b2,%b3}, %rd42;
	sub.cc.u32 	%r0, %a0, %b0;
	subc.cc.u32 	%r1, %a1, %b1;
	subc.cc.u32 	%r2, %a2, %b2;
	subc.u32 	%r3, %a3, %b3;
	mov.b64 	%rd46, {%r0,%r1};
	mov.b64 	%rd47, {%r2,%r3};
	}
	xor.b32  	%r36, %r25, -2147483648;
	selp.b64 	%rd73, %rd42, %rd47, %p7;
	selp.b64 	%rd14, %rd43, %rd46, %p7;
	selp.b32 	%r17, %r25, %r36, %p7;
	clz.b64 	%r37, %rd73;
	cvt.u64.u32 	%rd15, %r37;
	setp.eq.s32 	%p8, %r37, 0;
	@%p8 bra 	$L__BB1_8;
	cvt.u32.u64 	%r38, %rd15;
	and.b32  	%r39, %r38, 63;
	shl.b64 	%rd48, %rd73, %r39;
	shr.u64 	%rd49, %rd14, 1;
	not.b32 	%r40, %r38;
	and.b32  	%r41, %r40, 63;
	shr.u64 	%rd50, %rd49, %r41;
	or.b64  	%rd73, %rd48, %rd50;
$L__BB1_8:
	mov.b64 	%rd51, -3958705157555305931;
	{
	.reg .u32 %r0, %r1, %r2, %r3, %alo, %ahi, %blo, %bhi;
	mov.b64 	{%alo,%ahi}, %rd73;
	mov.b64 	{%blo,%bhi}, %rd51;
	mul.lo.u32 	%r0, %alo, %blo;
	mul.hi.u32 	%r1, %alo, %blo;
	mad.lo.cc.u32 	%r1, %alo, %bhi, %r1;
	madc.hi.u32 	%r2, %alo, %bhi, 0;
	mad.lo.cc.u32 	%r1, %ahi, %blo, %r1;
	madc.hi.cc.u32 	%r2, %ahi, %blo, %r2;
	madc.hi.u32 	%r3, %ahi, %bhi, 0;
	mad.lo.cc.u32 	%r2, %ahi, %bhi, %r2;
	addc.u32 	%r3, %r3, 0;
	mov.b64 	%rd52, {%r0,%r1};
	mov.b64 	%rd53, {%r2,%r3};
	}
	setp.gt.s64 	%p9, %rd53, 0;
	{
	.reg .u32 %r0, %r1, %r2, %r3, %a0, %a1, %a2, %a3, %b0, %b1, %b2, %b3;
	mov.b64 	{%a0,%a1}, %rd52;
	mov.b64 	{%a2,%a3}, %rd53;
	mov.b64 	{%b0,%b1}, %rd52;
	mov.b64 	{%b2,%b3}, %rd53;
	add.cc.u32 	%r0, %a0, %b0;
	addc.cc.u32 	%r1, %a1, %b1;
	addc.cc.u32 	%r2, %a2, %b2;
	addc.u32 	%r3, %a3, %b3;
	mov.b64 	%rd54, {%r0,%r1};
	mov.b64 	%rd55, {%r2,%r3};
	}
	selp.b64 	%rd56, %rd55, %rd53, %p9;
	selp.s64 	%rd57, -1, 0, %p9;
	sub.s64 	%rd58, %rd57, %rd15;
	cvt.u64.u32 	%rd59, %r17;
	shl.b64 	%rd60, %rd59, 32;
	add.s64 	%rd61, %rd56, 1;
	shr.u64 	%rd62, %rd61, 10;
	add.s64 	%rd63, %rd62, 1;
	shr.u64 	%rd64, %rd63, 1;
	shl.b64 	%rd65, %rd58, 52;
	add.s64 	%rd66, %rd65, %rd64;
	add.s64 	%rd67, %rd66, 4602678819172646912;
	or.b64  	%rd68, %rd67, %rd60;
	mov.b64 	%fd4, %rd68;
$L__BB1_9:
	st.param.f64 	[func_retval0], %fd4;
	st.param.b32 	[func_retval0+8], %r46;
	ret;

}


// ===== COMPILED SASS (sm_100) =====

	.target	sm_100

	.elftype	@"ET_EXEC"


//--------------------- .note.nv.tkinfo           --------------------------
	.section	.note.nv.tkinfo,"",@"SHT_NOTE"
	.sectionflags	@"SHF_NOTE_NV_TKINFO"
	.tkinfo
        /*0018*/ 	.word	0x00000002
        /*0030*/ 	.string	""
        /*0030*/ 	.string	"ptxas"
        /*0030*/ 	.string	"Cuda compilation tools, release 13.0, V13.0.88"
        /*0030*/ 	.string	"Build cuda_13.0.r13.0/compiler.36424714_0"
        /*0030*/ 	.string	"-arch sm_100 -m 64 "



//--------------------- .note.nv.cuinfo           --------------------------
	.section	.note.nv.cuinfo,"",@"SHT_NOTE"
	.sectionflags	@"SHF_NOTE_NV_CUINFO"
        /*0018*/ 	.short	0x0002
        /*001a*/ 	.short	0x0064
        /*001c*/ 	.short	0x0082
	.zero		2


//--------------------- .nv.info                  --------------------------
	.section	.nv.info,"",@"SHT_CUDA_INFO"
	.align	4


	//----- nvinfo : EIATTR_REGCOUNT
	.align		4
        /*0000*/ 	.byte	0x04, 0x2f
        /*0002*/ 	.short	(.L_5 - .L_4)
	.align		4
.L_4:
        /*0004*/ 	.word	index@(_Z15dirtymap_kernel10floatArrayS_S_S_f11chordParamsPf)
        /*0008*/ 	.word	0x00000030


	//----- nvinfo : EIATTR_FRAME_SIZE
	.align		4
.L_5:
        /*000c*/ 	.byte	0x04, 0x11
        /*000e*/ 	.short	(.L_7 - .L_6)
	.align		4
.L_6:
        /*0010*/ 	.word	index@($_Z15dirtymap_kernel10floatArrayS_S_S_f11chordParamsPf$__internal_trig_reduction_slowpathd)
        /*0014*/ 	.word	0x00000068


	//----- nvinfo : EIATTR_FRAME_SIZE
	.align		4
.L_7:
        /*0018*/ 	.byte	0x04, 0x11
        /*001a*/ 	.short	(.L_9 - .L_8)
	.align		4
.L_8:
        /*001c*/ 	.word	index@(_Z15dirtymap_kernel10floatArrayS_S_S_f11chordParamsPf)
        /*0020*/ 	.word	0x00000068


	//----- nvinfo : EIATTR_MIN_STACK_SIZE
	.align		4
.L_9:
        /*0024*/ 	.byte	0x04, 0x12
        /*0026*/ 	.short	(.L_11 - .L_10)
	.align		4
.L_10:
        /*0028*/ 	.word	index@(_Z15dirtymap_kernel10floatArrayS_S_S_f11chordParamsPf)
        /*002c*/ 	.word	0x00000068
.L_11:


//--------------------- .nv.compat                --------------------------
	.section	.nv.compat,"",@"SHT_CUDA_COMPAT_INFO"
	.align	4
        /*0000*/ 	.byte	0x02, 0x09, 0x00, 0x00, 0x02, 0x02, 0x01, 0x00, 0x02, 0x05, 0x05, 0x00, 0x03, 0x07, 0x01, 0x01
        /*0010*/ 	.byte	0x02, 0x03, 0x00, 0x00, 0x02, 0x06, 0x01, 0x00, 0x04, 0x0b, 0x08, 0x00, 0x01, 0x00, 0x00, 0x00
        /*0020*/ 	.byte	0x00, 0x00, 0x00, 0x00


//--------------------- .nv.info._Z15dirtymap_kernel10floatArrayS_S_S_f11chordParamsPf --------------------------
	.section	.nv.info._Z15dirtymap_kernel10floatArrayS_S_S_f11chordParamsPf,"",@"SHT_CUDA_INFO"
	.sectionflags	@""
	.align	4


	//----- nvinfo : EIATTR_CUDA_API_VERSION
	.align		4
        /*0000*/ 	.byte	0x04, 0x37
        /*0002*/ 	.short	(.L_13 - .L_12)
.L_12:
        /*0004*/ 	.word	0x00000082


	//----- nvinfo : EIATTR_KPARAM_INFO
	.align		4
.L_13:
        /*0008*/ 	.byte	0x04, 0x17
        /*000a*/ 	.short	(.L_15 - .L_14)
.L_14:
        /*000c*/ 	.word	0x00000000
        /*0010*/ 	.short	0x0006
        /*0012*/ 	.short	0x0080
        /*0014*/ 	.byte	0x00, 0xf5, 0x21, 0x00


	//----- nvinfo : EIATTR_KPARAM_INFO
	.align		4
.L_15:
        /*0018*/ 	.byte	0x04, 0x17
        /*001a*/ 	.short	(.L_17 - .L_16)
.L_16:
        /*001c*/ 	.word	0x00000000
        /*0020*/ 	.short	0x0005
        /*0022*/ 	.short	0x0048
        /*0024*/ 	.byte	0x00, 0xf0, 0xe1, 0x00


	//----- nvinfo : EIATTR_KPARAM_INFO
	.align		4
.L_17:
        /*0028*/ 	.byte	0x04, 0x17
        /*002a*/ 	.short	(.L_19 - .L_18)
.L_18:
        /*002c*/ 	.word	0x00000000
        /*0030*/ 	.short	0x0004
        /*0032*/ 	.short	0x0040
        /*0034*/ 	.byte	0x00, 0xf0, 0x11, 0x00


	//----- nvinfo : EIATTR_KPARAM_INFO
	.align		4
.L_19:
        /*0038*/ 	.byte	0x04, 0x17
        /*003a*/ 	.short	(.L_21 - .L_20)
.L_20:
        /*003c*/ 	.word	0x00000000
        /*0040*/ 	.short	0x0003
        /*0042*/ 	.short	0x0030
        /*0044*/ 	.byte	0x00, 0xf0, 0x41, 0x00


	//----- nvinfo : EIATTR_KPARAM_INFO
	.align		4
.L_21:
        /*0048*/ 	.byte	0x04, 0x17
        /*004a*/ 	.short	(.L_23 - .L_22)
.L_22:
        /*004c*/ 	.word	0x00000000
        /*0050*/ 	.short	0x0002
        /*0052*/ 	.short	0x0020
        /*0054*/ 	.byte	0x00, 0xf0, 0x41, 0x00


	//----- nvinfo : EIATTR_KPARAM_INFO
	.align		4
.L_23:
        /*0058*/ 	.byte	0x04, 0x17
        /*005a*/ 	.short	(.L_25 - .L_24)
.L_24:
        /*005c*/ 	.word	0x00000000
        /*0060*/ 	.short	0x0001
        /*0062*/ 	.short	0x0010
        /*0064*/ 	.byte	0x00, 0xf0, 0x41, 0x00


	//----- nvinfo : EIATTR_KPARAM_INFO
	.align		4
.L_25:
        /*0068*/ 	.byte	0x04, 0x17
        /*006a*/ 	.short	(.L_27 - .L_26)
.L_26:
        /*006c*/ 	.word	0x00000000
        /*0070*/ 	.short	0x0000
        /*0072*/ 	.short	0x0000
        /*0074*/ 	.byte	0x00, 0xf0, 0x41, 0x00


	//----- nvinfo : EIATTR_SPARSE_MMA_MASK
	.align		4
.L_27:
        /*0078*/ 	.byte	0x03, 0x50
        /*007a*/ 	.short	0x0000


	//----- nvinfo : EIATTR_MAXREG_COUNT
	.align		4
        /*007c*/ 	.byte	0x03, 0x1b
        /*007e*/ 	.short	0x00ff


	//----- nvinfo : EIATTR_EXTERNS
	.align		4
        /*0080*/ 	.byte	0x04, 0x0f
        /*0082*/ 	.short	(.L_29 - .L_28)


	//   ....[0]....
	.align		4
.L_28:
        /*0084*/ 	.word	index@(vprintf)


	//   ....[1]....
	.align		4
        /*0088*/ 	.word	index@(malloc)


	//   ....[2]....
	.align		4
        /*008c*/ 	.word	index@(free)


	//----- nvinfo : EIATTR_MERCURY_ISA_VERSION
	.align		4
.L_29:
        /*0090*/ 	.byte	0x03, 0x5f
        /*0092*/ 	.short	0x0101


	//----- nvinfo : EIATTR_VRC_CTA_INIT_COUNT
	.align		4
        /*0094*/ 	.byte	0x02, 0x4a
	.zero		1
	.zero		1


	//----- nvinfo : EIATTR_SYSCALL_OFFSETS
	.align		4
        /*0098*/ 	.byte	0x04, 0x46
        /*009a*/ 	.short	(.L_31 - .L_30)


	//   ....[0]....
.L_30:
        /*009c*/ 	.word	0x00000160


	//   ....[1]....
        /*00a0*/ 	.word	0x00000210


	//   ....[2]....
        /*00a4*/ 	.word	0x000002c0


	//   ....[3]....
        /*00a8*/ 	.word	0x000025b0


	//   ....[4]....
        /*00ac*/ 	.word	0x000037f0


	//   ....[5]....
        /*00b0*/ 	.word	0x000040d0


	//   ....[6]....
        /*00b4*/ 	.word	0x00004120


	//   ....[7]....
        /*00b8*/ 	.word	0x00004170


	//   ....[8]....
        /*00bc*/ 	.word	0x000041c0


	//----- nvinfo : EIATTR_EXIT_INSTR_OFFSETS
	.align		4
.L_31:
        /*00c0*/ 	.byte	0x04, 0x1c
        /*00c2*/ 	.short	(.L_33 - .L_32)


	//   ....[0]....
.L_32:
        /*00c4*/ 	.word	0x00000090


	//   ....[1]....
        /*00c8*/ 	.word	0x000041d0


	//----- nvinfo : EIATTR_CRS_STACK_SIZE
	.align		4
.L_33:
        /*00cc*/ 	.byte	0x04, 0x1e
        /*00ce*/ 	.short	(.L_35 - .L_34)
.L_34:
        /*00d0*/ 	.word	0x00000000


	//----- nvinfo : EIATTR_CBANK_PARAM_SIZE
	.align		4
.L_35:
        /*00d4*/ 	.byte	0x03, 0x19
        /*00d6*/ 	.short	0x0088


	//----- nvinfo : EIATTR_PARAM_CBANK
	.align		4
        /*00d8*/ 	.byte	0x04, 0x0a
        /*00da*/ 	.short	(.L_37 - .L_36)
	.align		4
.L_36:
        /*00dc*/ 	.word	index@(.nv.constant0._Z15dirtymap_kernel10floatArrayS_S_S_f11chordParamsPf)
        /*00e0*/ 	.short	0x0380
        /*00e2*/ 	.short	0x0088


	//----- nvinfo : EIATTR_SW_WAR
	.align		4
.L_37:
        /*00e4*/ 	.byte	0x04, 0x36
        /*00e6*/ 	.short	(.L_39 - .L_38)
.L_38:
        /*00e8*/ 	.word	0x00000008
.L_39:


//--------------------- .nv.callgraph             --------------------------
	.section	.nv.callgraph,"",@"SHT_CUDA_CALLGRAPH"
	.align	4
	.sectionentsize	8
	.align		4
        /*0000*/ 	.word	0x00000000
	.align		4
        /*0004*/ 	.word	0xffffffff
	.align		4
        /*0008*/ 	.word	index@(_Z15dirtymap_kernel10floatArrayS_S_S_f11chordParamsPf)
	.align		4
        /*000c*/ 	.word	index@(free)
	.align		4
        /*0010*/ 	.word	index@(_Z15dirtymap_kernel10floatArrayS_S_S_f11chordParamsPf)
	.align		4
        /*0014*/ 	.word	index@(vprintf)
	.align		4
        /*0018*/ 	.word	index@(_Z15dirtymap_kernel10floatArrayS_S_S_f11chordParamsPf)
	.align		4
        /*001c*/ 	.word	index@(malloc)
	.align		4
        /*0020*/ 	.word	0x00000000
	.align		4
        /*0024*/ 	.word	0xfffffffe
	.align		4
        /*0028*/ 	.word	0x00000000
	.align		4
        /*002c*/ 	.word	0xfffffffd
	.align		4
        /*0030*/ 	.word	0x00000000
	.align		4
        /*0034*/ 	.word	0xfffffffc


//--------------------- .nv.constant4             --------------------------
	.section	.nv.constant4,"a",@progbits
	.align	8
	.align		8
.nv.constant4:
        /*0000*/ 	.dword	vprintf
	.align		8
        /*0008*/ 	.dword	malloc
	.align		8
        /*0010*/ 	.dword	free
	.align		8
        /*0018*/ 	.dword	$str
	.align		8
        /*0020*/ 	.dword	__cudart_i2opi_f
	.align		8
        /*0028*/ 	.dword	__cudart_i2opi_d
	.align		8
        /*0030*/ 	.dword	__cudart_sin_cos_coeffs


//--------------------- .text._Z15dirtymap_kernel10floatArrayS_S_S_f11chordParamsPf --------------------------
	.section	.text._Z15dirtymap_kernel10floatArrayS_S_S_f11chordParamsPf,"ax",@progbits
	.align	128
        .global         _Z15dirtymap_kernel10floatArrayS_S_S_f11chordParamsPf
        .type           _Z15dirtymap_kernel10floatArrayS_S_S_f11chordParamsPf,@function
        .size           _Z15dirtymap_kernel10floatArrayS_S_S_f11chordParamsPf,(.L_x_72 - _Z15dirtymap_kernel10floatArrayS_S_S_f11chordParamsPf)
        .other          _Z15dirtymap_kernel10floatArrayS_S_S_f11chordParamsPf,@"STO_CUDA_ENTRY STV_DEFAULT"
_Z15dirtymap_kernel10floatArrayS_S_S_f11chordParamsPf:
.text._Z15dirtymap_kernel10floatArrayS_S_S_f11chordParamsPf:
[----:B------:R-:W0:Y:S01]  /*0000*/  LDC R1, c[0x0][0x37c] ;  /* 0x0000df00ff017b82 */ /* 0x000e220000000800 */
[----:B------:R-:W1:Y:S01]  /*0010*/  S2R R23, SR_CTAID.X ;  /* 0x0000000000177919 */ /* 0x000e620000002500 */
[----:B------:R-:W2:Y:S01]  /*0020*/  LDCU UR4, c[0x0][0x388] ;  /* 0x00007100ff0477ac */ /* 0x000ea20008000800 */
[----:B0-----:R-:W-:Y:S01]  /*0030*/  VIADD R1, R1, 0xffffff98 ;  /* 0xffffff9801017836 */ /* 0x001fe20000000000 */
[----:B------:R-:W1:Y:S01]  /*0040*/  S2R R0, SR_TID.X ;  /* 0x0000000000007919 */ /* 0x000e620000002100 */
[----:B------:R-:W0:Y:S01]  /*0050*/  LDCU UR38, c[0x0][0x2fc] ;  /* 0x00005f80ff2677ac */ /* 0x000e220008000800 */
[----:B-1----:R-:W-:-:S04]  /*0060*/  IMAD R23, R23, 0x20, R0 ;  /* 0x0000002017177824 */ /* 0x002fc800078e0200 */
[----:B------:R-:W-:-:S05]  /*0070*/  IMAD R25, R23, 0x3, RZ ;  /* 0x0000000317197824 */ /* 0x000fca00078e02ff */
[----:B--2---:R-:W-:-:S13]  /*0080*/  ISETP.GE.U32.AND P0, PT, R25, UR4, PT ;  /* 0x0000000419007c0c */ /* 0x004fda000bf06070 */
[----:B0-----:R-:W-:Y:S05]  /*0090*/  @P0 EXIT ;  /* 0x000000000000094d */ /* 0x001fea0003800000 */
[----:B------:R-:W0:Y:S01]  /*00a0*/  LDCU UR36, c[0x0][0x3d0] ;  /* 0x00007a00ff2477ac */ /* 0x000e220008000800 */
[----:B------:R-:W-:Y:S01]  /*00b0*/  MOV R2, 0x8 ;  /* 0x0000000800027802 */ /* 0x000fe20000000f00 */
[----:B------:R-:W1:Y:S08]  /*00c0*/  LDC R24, c[0x0][0x2f8] ;  /* 0x0000be00ff187b82 */ /* 0x000e700000000800 */
[----:B------:R2:W3:Y:S01]  /*00d0*/  LDC.64 R6, c[0x4][R2] ;  /* 0x0100000002067b82 */ /* 0x0004e20000000a00 */
[----:B0-----:R-:W-:-:S04]  /*00e0*/  UIMAD UR36, UR36, 0x3, URZ ;  /* 0x00000003242478a4 */ /* 0x001fc8000f8e02ff */
[----:B------:R-:W-:-:S06]  /*00f0*/  UIMAD.WIDE.U32 UR36, UR36, 0x4, URZ ;  /* 0x00000004242478a5 */ /* 0x000fcc000f8e00ff */
[----:B------:R-:W-:Y:S02]  /*0100*/  IMAD.U32 R9, RZ, RZ, UR37 ;  /* 0x00000025ff097e24 */ /* 0x000fe4000f8e00ff */
[----:B------:R-:W-:Y:S02]  /*0110*/  IMAD.U32 R5, RZ, RZ, UR37 ;  /* 0x00000025ff057e24 */ /* 0x000fe4000f8e00ff */
[----:B------:R-:W-:Y:S02]  /*0120*/  IMAD.U32 R4, RZ, RZ, UR36 ;  /* 0x00000024ff047e24 */ /* 0x000fe4000f8e00ff */
[----:B------:R-:W-:Y:S02]  /*0130*/  IMAD.U32 R8, RZ, RZ, UR36 ;  /* 0x00000024ff087e24 */ /* 0x000fe4000f8e00ff */
[----:B--2---:R-:W-:-:S07]  /*0140*/  IMAD.MOV.U32 R5, RZ, RZ, R9 ;  /* 0x000000ffff057224 */ /* 0x004fce00078e0009 */
[----:B------:R-:W-:-:S07]  /*0150*/  LEPC R20, `(.L_x_0) ;  /* 0x000000001014794e */ /* 0x000fce0000000000 */
[----:B-1-3--:R-:W-:Y:S05]  /*0160*/  CALL.ABS.NOINC R6 ;  /* 0x0000000006007343 */ /* 0x00afea0003c00000 */
.L_x_0:
[----:B------:R0:W1:Y:S01]  /*0170*/  LDC.64 R6, c[0x4][R2] ;  /* 0x0100000002067b82 */ /* 0x0000620000000a00 */
[----:B------:R-:W-:Y:S02]  /*0180*/  IMAD.U32 R8, RZ, RZ, UR36 ;  /* 0x00000024ff087e24 */ /* 0x000fe4000f8e00ff */
[----:B------:R-:W-:Y:S02]  /*0190*/  IMAD.U32 R11, RZ, RZ, UR37 ;  /* 0x00000025ff0b7e24 */ /* 0x000fe4000f8e00ff */
[----:B------:R-:W-:Y:S02]  /*01a0*/  IMAD.MOV.U32 R26, RZ, RZ, R4 ;  /* 0x000000ffff1a7224 */ /* 0x000fe400078e0004 */
[----:B------:R-:W-:Y:S02]  /*01b0*/  IMAD.MOV.U32 R27, RZ, RZ, R5 ;  /* 0x000000ffff1b7224 */ /* 0x000fe400078e0005 */
[----:B------:R-:W-:Y:S02]  /*01c0*/  IMAD.U32 R9, RZ, RZ, UR37 ;  /* 0x00000025ff097e24 */ /* 0x000fe4000f8e00ff */
[----:B------:R-:W-:-:S02]  /*01d0*/  IMAD.U32 R10, RZ, RZ, UR36 ;  /* 0x00000024ff0a7e24 */ /* 0x000fc4000f8e00ff */
[----:B------:R-:W-:Y:S02]  /*01e0*/  IMAD.MOV.U32 R4, RZ, RZ, R8 ;  /* 0x000000ffff047224 */ /* 0x000fe400078e0008 */
[----:B0-----:R-:W-:-:S07]  /*01f0*/  IMAD.MOV.U32 R5, RZ, RZ, R11 ;  /* 0x000000ffff057224 */ /* 0x001fce00078e000b */
[----:B------:R-:W-:-:S07]  /*0200*/  LEPC R20, `(.L_x_1) ;  /* 0x000000001014794e */ /* 0x000fce0000000000 */
[----:B-1----:R-:W-:Y:S05]  /*0210*/  CALL.ABS.NOINC R6 ;  /* 0x0000000006007343 */ /* 0x002fea0003c00000 */
.L_x_1:
[----:B------:R-:W0:Y:S01]  /*0220*/  LDC.64 R2, c[0x4][R2] ;  /* 0x0100000002027b82 */ /* 0x000e220000000a00 */
[----:B------:R-:W-:Y:S02]  /*0230*/  IMAD.U32 R6, RZ, RZ, UR36 ;  /* 0x00000024ff067e24 */ /* 0x000fe4000f8e00ff */
[----:B------:R-:W-:Y:S02]  /*0240*/  IMAD.U32 R9, RZ, RZ, UR37 ;  /* 0x00000025ff097e24 */ /* 0x000fe4000f8e00ff */
[----:B------:R-:W-:Y:S02]  /*0250*/  IMAD.MOV.U32 R18, RZ, RZ, R4 ;  /* 0x000000ffff127224 */ /* 0x000fe400078e0004 */
[----:B------:R-:W-:Y:S02]  /*0260*/  IMAD.MOV.U32 R19, RZ, RZ, R5 ;  /* 0x000000ffff137224 */ /* 0x000fe400078e0005 */
[----:B------:R-:W-:Y:S02]  /*0270*/  IMAD.U32 R7, RZ, RZ, UR37 ;  /* 0x00000025ff077e24 */ /* 0x000fe4000f8e00ff */
[----:B------:R-:W-:-:S02]  /*0280*/  IMAD.U32 R8, RZ, RZ, UR36 ;  /* 0x00000024ff087e24 */ /* 0x000fc4000f8e00ff */
[----:B------:R-:W-:Y:S02]  /*0290*/  IMAD.MOV.U32 R4, RZ, RZ, R6 ;  /* 0x000000ffff047224 */ /* 0x000fe400078e0006 */
[----:B------:R-:W-:-:S07]  /*02a0*/  IMAD.MOV.U32 R5, RZ, RZ, R9 ;  /* 0x000000ffff057224 */ /* 0x000fce00078e0009 */
[----:B------:R-:W-:-:S07]  /*02b0*/  LEPC R20, `(.L_x_2) ;  /* 0x000000001014794e */ /* 0x000fce0000000000 */
[----:B0-----:R-:W-:Y:S05]  /*02c0*/  CALL.ABS.NOINC R2 ;  /* 0x0000000002007343 */ /* 0x001fea0003c00000 */
.L_x_2:
[----:B------:R-:W0:Y:S01]  /*02d0*/  LDCU UR4, c[0x0][0x3d0] ;  /* 0x00007a00ff0477ac */ /* 0x000e220008000800 */
[----:B------:R-:W1:Y:S01]  /*02e0*/  LDC.64 R32, c[0x0][0x358] ;  /* 0x0000d600ff207b82 */ /* 0x000e620000000a00 */
[----:B------:R-:W-:Y:S02]  /*02f0*/  IMAD.MOV.U32 R16, RZ, RZ, R4 ;  /* 0x000000ffff107224 */ /* 0x000fe400078e0004 */
[----:B------:R-:W-:Y:S02]  /*0300*/  IMAD.MOV.U32 R17, RZ, RZ, R5 ;  /* 0x000000ffff117224 */ /* 0x000fe400078e0005 */
[----:B0-----:R-:W-:-:S05]  /*0310*/  IMAD.U32 R13, RZ, RZ, UR4 ;  /* 0x00000004ff0d7e24 */ /* 0x001fca000f8e00ff */
[----:B------:R-:W-:-:S13]  /*0320*/  ISETP.NE.AND P0, PT, R13, RZ, PT ;  /* 0x000000ff0d00720c */ /* 0x000fda0003f05270 */
[----:B------:R-:W-:Y:S05]  /*0330*/  @!P0 BRA `(.L_x_3) ;  /* 0x0000002000848947 */ /* 0x000fea0003800000 */
[----:B------:R-:W-:Y:S01]  /*0340*/  IMAD.MOV.U32 R0, RZ, RZ, 0x37cbac00 ;  /* 0x37cbac00ff007424 */ /* 0x000fe200078e00ff */
[----:B------:R-:W-:Y:S01]  /*0350*/  BSSY.RECONVERGENT B0, `(.L_x_3) ;  /* 0x000021f000007945 */ /* 0x000fe20003800200 */
[----:B------:R-:W-:Y:S02]  /*0360*/  IMAD.MOV.U32 R3, RZ, RZ, 0x394d4153 ;  /* 0x394d4153ff037424 */ /* 0x000fe400078e00ff */
[----:B------:R-:W-:Y:S01]  /*0370*/  FFMA R0, RZ, R0, -0.0013887860113754868507 ;  /* 0xbab607edff007423 */ /* 0x000fe20000000000 */
[----:B------:R-:W-:Y:S02]  /*0380*/  IMAD.MOV.U32 R10, RZ, RZ, RZ ;  /* 0x000000ffff0a7224 */ /* 0x000fe400078e00ff */
[----:B------:R-:W-:Y:S01]  /*0390*/  FFMA R3, RZ, -R3, 0.0083327032625675201416 ;  /* 0x3c0885e4ff037423 */ /* 0x000fe20000000803 */
[----:B------:R-:W-:Y:S01]  /*03a0*/  FFMA R2, RZ, R0, 0.041666727513074874878 ;  /* 0x3d2aaabbff027423 */ /* 0x000fe20000000000 */
[----:B------:R-:W-:Y:S02]  /*03b0*/  FFMA R0, RZ, RZ, RZ ;  /* 0x000000ffff007223 */ /* 0x000fe400000000ff */
[----:B------:R-:W-:Y:S01]  /*03c0*/  FFMA R3, RZ, R3, -0.16666662693023681641 ;  /* 0xbe2aaaa8ff037423 */ /* 0x000fe20000000003 */
[----:B------:R-:W-:-:S03]  /*03d0*/  FFMA R2, RZ, R2, -0.4999999701976776123 ;  /* 0xbeffffffff027423 */ /* 0x000fc60000000002 */
[----:B------:R-:W-:Y:S01]  /*03e0*/  FFMA R11, R0, R3, RZ ;  /* 0x00000003000b7223 */ /* 0x000fe200000000ff */
[----:B------:R-:W-:-:S07]  /*03f0*/  FFMA R12, RZ, R2, 1 ;  /* 0x3f800000ff0c7423 */ /* 0x000fce0000000002 */
.L_x_28:
[----:B0-----:R-:W0:Y:S01]  /*0400*/  LDC.64 R6, c[0x0][0x3c8] ;  /* 0x0000f200ff067b82 */ /* 0x001e220000000a00 */
[----:B-1----:R-:W-:Y:S02]  /*0410*/  R2UR UR4, R32 ;  /* 0x00000000200472ca */ /* 0x002fe400000e0000 */
[----:B------:R-:W-:Y:S01]  /*0420*/  R2UR UR5, R33 ;  /* 0x00000000210572ca */ /* 0x000fe200000e0000 */
[----:B0-----:R-:W-:-:S12]  /*0430*/  IMAD.WIDE.U32 R6, R10, 0x4, R6 ;  /* 0x000000040a067825 */ /* 0x001fd800078e0006 */
[----:B------:R-:W2:Y:S01]  /*0440*/  LDG.E R15, desc[UR4][R6.64] ;  /* 0x00000004060f7981 */ /* 0x000ea2000c1e1900 */
[----:B------:R-:W-:Y:S01]  /*0450*/  BSSY.RECONVERGENT B1, `(.L_x_4) ;  /* 0x0000046000017945 */ /* 0x000fe20003800200 */
[----:B------:R-:W-:Y:S02]  /*0460*/  IMAD R13, R10, 0x3, RZ ;  /* 0x000000030a0d7824 */ /* 0x000fe400078e02ff */
[C---:B--2---:R-:W-:Y:S01]  /*0470*/  FMUL R0, R15.reuse, 0.63661974668502807617 ;  /* 0x3f22f9830f007820 */ /* 0x044fe20000400000 */
[----:B------:R-:W-:-:S05]  /*0480*/  FSETP.GE.AND P0, PT, |R15|, 105615, PT ;  /* 0x47ce47800f00780b */ /* 0x000fca0003f06200 */
[----:B------:R-:W0:Y:S02]  /*0490*/  F2I.NTZ R0, R0 ;  /* 0x0000000000007305 */ /* 0x000e240000203100 */
[----:B0-----:R-:W-:Y:S01]  /*04a0*/  I2FP.F32.S32 R28, R0 ;  /* 0x00000000001c7245 */ /* 0x001fe20000201400 */
[----:B------:R-:W-:-:S04]  /*04b0*/  IMAD.MOV.U32 R29, RZ, RZ, R0 ;  /* 0x000000ffff1d7224 */ /* 0x000fc800078e0000 */
[----:B------:R-:W-:-:S04]  /*04c0*/  FFMA R3, R28, -1.5707962512969970703, R15 ;  /* 0xbfc90fda1c037823 */ /* 0x000fc8000000000f */
[----:B------:R-:W-:-:S04]  /*04d0*/  FFMA R3, R28, -7.5497894158615963534e-08, R3 ;  /* 0xb3a221681c037823 */ /* 0x000fc80000000003 */
[----:B------:R-:W-:-:S04]  /*04e0*/  FFMA R28, R28, -5.3903029534742383927e-15, R3 ;  /* 0xa7c234c51c1c7823 */ /* 0x000fc80000000003 */
[----:B------:R-:W-:Y:S01]  /*04f0*/  IMAD.MOV.U32 R2, RZ, RZ, R28 ;  /* 0x000000ffff027224 */ /* 0x000fe200078e001c */
[----:B------:R-:W-:Y:S06]  /*0500*/  @!P0 BRA `(.L_x_5) ;  /* 0x0000000000e88947 */ /* 0x000fec0003800000 */
[----:B------:R-:W-:-:S13]  /*0510*/  FSETP.NEU.AND P1, PT, |R15|, +INF , PT ;  /* 0x7f8000000f00780b */ /* 0x000fda0003f2d200 */
[----:B------:R-:W-:Y:S01]  /*0520*/  @!P1 FMUL R2, RZ, R15 ;  /* 0x0000000fff029220 */ /* 0x000fe20000400000 */
[----:B------:R-:W-:Y:S01]  /*0530*/  @!P1 IMAD.MOV.U32 R0, RZ, RZ, RZ ;  /* 0x000000ffff009224 */ /* 0x000fe200078e00ff */
[----:B------:R-:W-:Y:S06]  /*0540*/  @!P1 BRA `(.L_x_5) ;  /* 0x0000000000d89947 */ /* 0x000fec0003800000 */
[----:B------:R-:W0:Y:S01]  /*0550*/  LDCU.64 UR4, c[0x4][0x20] ;  /* 0x01000400ff0477ac */ /* 0x000e220008000a00 */
[----:B------:R-:W-:Y:S01]  /*0560*/  IMAD.SHL.U32 R2, R15, 0x100, RZ ;  /* 0x000001000f027824 */ /* 0x000fe200078e00ff */
[----:B------:R-:W-:Y:S01]  /*0570*/  BSSY.RECONVERGENT B2, `(.L_x_6) ;  /* 0x0000014000027945 */ /* 0x000fe20003800200 */
[----:B------:R-:W-:Y:S01]  /*0580*/  CS2R R8, SRZ ;  /* 0x0000000000087805 */ /* 0x000fe2000001ff00 */
[----:B------:R-:W-:Y:S02]  /*0590*/  IMAD.MOV.U32 R31, RZ, RZ, RZ ;  /* 0x000000ffff1f7224 */ /* 0x000fe400078e00ff */
[----:B------:R-:W-:Y:S01]  /*05a0*/  IMAD.MOV.U32 R0, RZ, RZ, R1 ;  /* 0x000000ffff007224 */ /* 0x000fe200078e0001 */
[----:B------:R-:W-:Y:S01]  /*05b0*/  LOP3.LUT R35, R2, 0x80000000, RZ, 0xfc, !PT ;  /* 0x8000000002237812 */ /* 0x000fe200078efcff */
[----:B0-----:R-:W-:Y:S02]  /*05c0*/  IMAD.U32 R4, RZ, RZ, UR4 ;  /* 0x00000004ff047e24 */ /* 0x001fe4000f8e00ff */
[----:B------:R-:W-:-:S07]  /*05d0*/  IMAD.U32 R5, RZ, RZ, UR5 ;  /* 0x00000005ff057e24 */ /* 0x000fce000f8e00ff */
.L_x_7:
[----:B------:R-:W-:Y:S02]  /*05e0*/  R2UR UR4, R32 ;  /* 0x00000000200472ca */ /* 0x000fe400000e0000 */
[----:B------:R-:W-:-:S13]  /*05f0*/  R2UR UR5, R33 ;  /* 0x00000000210572ca */ /* 0x000fda00000e0000 */
[----:B------:R0:W2:Y:S01]  /*0600*/  LDG.E.CONSTANT R2, desc[UR4][R4.64] ;  /* 0x0000000404027981 */ /* 0x0000a2000c1e9900 */
[----:B------:R-:W-:-:S05]  /*0610*/  VIADD R9, R9, 0x1 ;  /* 0x0000000109097836 */ /* 0x000fca0000000000 */
[----:B------:R-:W-:Y:S02]  /*0620*/  ISETP.NE.AND P1, PT, R9, 0x6, PT ;  /* 0x000000060900780c */ /* 0x000fe40003f25270 */
[----:B0-----:R-:W-:-:S05]  /*0630*/  IADD3 R4, P3, PT, R4, 0x4, RZ ;  /* 0x0000000404047810 */ /* 0x001fca0007f7e0ff */
[----:B------:R-:W-:Y:S02]  /*0640*/  IMAD.X R5, RZ, RZ, R5, P3 ;  /* 0x000000ffff057224 */ /* 0x000fe400018e0605 */
[----:B--2---:R-:W-:-:S03]  /*0650*/  IMAD.WIDE.U32 R2, R2, R35, RZ ;  /* 0x0000002302027225 */ /* 0x004fc600078e00ff */
[----:B------:R-:W-:-:S05]  /*0660*/  IADD3 R21, P2, PT, R2, R8, RZ ;  /* 0x0000000802157210 */ /* 0x000fca0007f5e0ff */
[----:B------:R0:W-:Y:S01]  /*0670*/  STL [R0], R21 ;  /* 0x0000001500007387 */ /* 0x0001e20000100800 */
[----:B------:R-:W-:Y:S02]  /*0680*/  IMAD.X R8, R3, 0x1, R31, P2 ;  /* 0x0000000103087824 */ /* 0x000fe400010e061f */
[----:B0-----:R-:W-:Y:S01]  /*0690*/  VIADD R0, R0, 0x4 ;  /* 0x0000000400007836 */ /* 0x001fe20000000000 */
[----:B------:R-:W-:Y:S06]  /*06a0*/  @P1 BRA `(.L_x_7) ;  /* 0xfffffffc00cc1947 */ /* 0x000fec000383ffff */
[----:B------:R-:W-:Y:S05]  /*06b0*/  BSYNC.RECONVERGENT B2 ;  /* 0x0000000000027941 */ /* 0x000fea0003800200 */
.L_x_6:
[----:B------:R-:W-:Y:S01]  /*06c0*/  SHF.R.U32.HI R4, RZ, 0x17, R15 ;  /* 0x00000017ff047819 */ /* 0x000fe2000001160f */
[----:B------:R0:W-:Y:S03]  /*06d0*/  STL [R1+0x18], R8 ;  /* 0x0000180801007387 */ /* 0x0001e60000100800 */
[C---:B------:R-:W-:Y:S02]  /*06e0*/  LOP3.LUT R0, R4.reuse, 0xe0, RZ, 0xc0, !PT ;  /* 0x000000e004007812 */ /* 0x040fe400078ec0ff */
[----:B------:R-:W-:-:S03]  /*06f0*/  LOP3.LUT P1, RZ, R4, 0x1f, RZ, 0xc0, !PT ;  /* 0x0000001f04ff7812 */ /* 0x000fc6000782c0ff */
[----:B------:R-:W-:-:S05]  /*0700*/  VIADD R0, R0, 0xffffff80 ;  /* 0xffffff8000007836 */ /* 0x000fca0000000000 */
[----:B------:R-:W-:-:S05]  /*0710*/  SHF.R.U32.HI R0, RZ, 0x5, R0 ;  /* 0x00000005ff007819 */ /* 0x000fca0000011600 */
[----:B------:R-:W-:-:S05]  /*0720*/  IMAD R5, R0, -0x4, R1 ;  /* 0xfffffffc00057824 */ /* 0x000fca00078e0201 */
[----:B------:R-:W2:Y:S04]  /*0730*/  LDL R0, [R5+0x18] ;  /* 0x0000180005007983 */ /* 0x000ea80000100800 */
[----:B------:R-:W2:Y:S04]  /*0740*/  LDL R3, [R5+0x14] ;  /* 0x0000140005037983 */ /* 0x000ea80000100800 */
[----:B------:R-:W3:Y:S01]  /*0750*/  @P1 LDL R2, [R5+0x10] ;  /* 0x0000100005021983 */ /* 0x000ee20000100800 */
[----:B------:R-:W-:Y:S01]  /*0760*/  LOP3.LUT R4, R4, 0x1f, RZ, 0xc0, !PT ;  /* 0x0000001f04047812 */ /* 0x000fe200078ec0ff */
[----:B------:R-:W-:Y:S01]  /*0770*/  UMOV UR4, 0x54442d19 ;  /* 0x54442d1900047882 */ /* 0x000fe20000000000 */
[----:B------:R-:W-:-:S02]  /*0780*/  UMOV UR5, 0x3bf921fb ;  /* 0x3bf921fb00057882 */ /* 0x000fc40000000000 */
[-C--:B--2---:R-:W-:Y:S02]  /*0790*/  @P1 SHF.L.W.U32.HI R0, R3, R4.reuse, R0 ;  /* 0x0000000403001219 */ /* 0x084fe40000010e00 */
[----:B---3--:R-:W-:Y:S02]  /*07a0*/  @P1 SHF.L.W.U32.HI R3, R2, R4, R3 ;  /* 0x0000000402031219 */ /* 0x008fe40000010e03 */
[----:B------:R-:W-:Y:S02]  /*07b0*/  ISETP.GE.AND P1, PT, R15, RZ, PT ;  /* 0x000000ff0f00720c */ /* 0x000fe40003f26270 */
[C---:B------:R-:W-:Y:S01]  /*07c0*/  SHF.L.W.U32.HI R2, R3.reuse, 0x2, R0 ;  /* 0x0000000203027819 */ /* 0x040fe20000010e00 */
[----:B------:R-:W-:-:S03]  /*07d0*/  IMAD.SHL.U32 R3, R3, 0x4, RZ ;  /* 0x0000000403037824 */ /* 0x000fc600078e00ff */
[----:B------:R-:W-:Y:S02]  /*07e0*/  SHF.R.S32.HI R4, RZ, 0x1f, R2 ;  /* 0x0000001fff047819 */ /* 0x000fe40000011402 */
[----:B0-----:R-:W-:Y:S02]  /*07f0*/  LOP3.LUT R8, R2, R15, RZ, 0x3c, !PT ;  /* 0x0000000f02087212 */ /* 0x001fe400078e3cff */
[C---:B------:R-:W-:Y:S02]  /*0800*/  LOP3.LUT R20, R4.reuse, R3, RZ, 0x3c, !PT ;  /* 0x0000000304147212 */ /* 0x040fe400078e3cff */
[----:B------:R-:W-:Y:S02]  /*0810*/  LOP3.LUT R21, R4, R2, RZ, 0x3c, !PT ;  /* 0x0000000204157212 */ /* 0x000fe400078e3cff */
[----:B------:R-:W-:Y:S02]  /*0820*/  SHF.R.U32.HI R3, RZ, 0x1e, R0 ;  /* 0x0000001eff037819 */ /* 0x000fe40000011600 */
[----:B------:R-:W-:-:S02]  /*0830*/  ISETP.GE.AND P2, PT, R8, RZ, PT ;  /* 0x000000ff0800720c */ /* 0x000fc40003f46270 */
[----:B------:R-:W0:Y:S01]  /*0840*/  I2F.F64.S64 R20, R20 ;  /* 0x0000001400147312 */ /* 0x000e220000301c00 */
[----:B------:R-:W-:-:S05]  /*0850*/  LEA.HI R0, R2, R3, RZ, 0x1 ;  /* 0x0000000302007211 */ /* 0x000fca00078f08ff */
[----:B------:R-:W-:-:S04]  /*0860*/  IMAD.MOV R2, RZ, RZ, -R0 ;  /* 0x000000ffff027224 */ /* 0x000fc800078e0a00 */
[----:B------:R-:W-:Y:S01]  /*0870*/  @!P1 IMAD.MOV.U32 R0, RZ, RZ, R2 ;  /* 0x000000ffff009224 */ /* 0x000fe200078e0002 */
[----:B0-----:R-:W-:-:S10]  /*0880*/  DMUL R4, R20, UR4 ;  /* 0x0000000414047c28 */ /* 0x001fd40008000000 */
[----:B------:R-:W0:Y:S02]  /*0890*/  F2F.F32.F64 R4, R4 ;  /* 0x0000000400047310 */ /* 0x000e240000301000 */
[----:B0-----:R-:W-:-:S07]  /*08a0*/  FSEL R2, -R4, R4, !P2 ;  /* 0x0000000404027208 */ /* 0x001fce0005000100 */
.L_x_5:
[----:B------:R-:W-:Y:S05]  /*08b0*/  BSYNC.RECONVERGENT B1 ;  /* 0x0000000000017941 */ /* 0x000fea0003800200 */
.L_x_4:
[----:B------:R-:W-:Y:S02]  /*08c0*/  IMAD.MOV.U32 R14, RZ, RZ, 0x37cbac00 ;  /* 0x37cbac00ff0e7424 */ /* 0x000fe400078e00ff */
[----:B------:R-:W-:Y:S01]  /*08d0*/  FMUL R3, R2, R2 ;  /* 0x0000000202037220 */ /* 0x000fe20000400000 */
[C---:B------:R-:W-:Y:S01]  /*08e0*/  LOP3.LUT R5, R0.reuse, 0x1, RZ, 0xc0, !PT ;  /* 0x0000000100057812 */ /* 0x040fe200078ec0ff */
[----:B------:R-:W-:Y:S01]  /*08f0*/  IMAD.MOV.U32 R20, RZ, RZ, 0x3d2aaabb ;  /* 0x3d2aaabbff147424 */ /* 0x000fe200078e00ff */
[----:B------:R-:W-:Y:S01]  /*0900*/  LOP3.LUT P2, RZ, R0, 0x2, RZ, 0xc0, !PT ;  /* 0x0000000200ff7812 */ /* 0x000fe2000784c0ff */
[----:B------:R-:W-:Y:S01]  /*0910*/  FFMA R4, R3, R14, -0.0013887860113754868507 ;  /* 0xbab607ed03047423 */ /* 0x000fe2000000000e */
[----:B------:R-:W-:Y:S01]  /*0920*/  ISETP.NE.U32.AND P1, PT, R5, 0x1, PT ;  /* 0x000000010500780c */ /* 0x000fe20003f25070 */
[----:B------:R-:W-:Y:S01]  /*0930*/  IMAD.MOV.U32 R21, RZ, RZ, 0x3effffff ;  /* 0x3effffffff157424 */ /* 0x000fe200078e00ff */
[----:B------:R-:W-:Y:S01]  /*0940*/  R2UR UR4, R32 ;  /* 0x00000000200472ca */ /* 0x000fe200000e0000 */
[----:B------:R-:W-:Y:S01]  /*0950*/  BSSY.RECONVERGENT B1, `(.L_x_8) ;  /* 0x0000048000017945 */ /* 0x000fe20003800200 */
[----:B------:R-:W-:-:S02]  /*0960*/  FSEL R4, R4, -0.00019574658654164522886, !P1 ;  /* 0xb94d415304047808 */ /* 0x000fc40004800000 */
[----:B------:R-:W-:Y:S02]  /*0970*/  FSEL R8, R20, 0.0083327032625675201416, !P1 ;  /* 0x3c0885e414087808 */ /* 0x000fe40004800000 */
[----:B------:R-:W-:Y:S02]  /*0980*/  FSEL R0, R2, 1, P1 ;  /* 0x3f80000002007808 */ /* 0x000fe40000800000 */
[----:B------:R-:W-:Y:S01]  /*0990*/  FSEL R9, -R21, -0.16666662693023681641, !P1 ;  /* 0xbe2aaaa815097808 */ /* 0x000fe20004800100 */
[----:B------:R-:W-:Y:S01]  /*09a0*/  FFMA R4, R3, R4, R8 ;  /* 0x0000000403047223 */ /* 0x000fe20000000008 */
[----:B------:R-:W-:Y:S01]  /*09b0*/  R2UR UR5, R33 ;  /* 0x00000000210572ca */ /* 0x000fe200000e0000 */
[C---:B------:R-:W-:Y:S02]  /*09c0*/  FFMA R5, R3.reuse, R0, RZ ;  /* 0x0000000003057223 */ /* 0x040fe400000000ff */
[----:B------:R-:W-:Y:S01]  /*09d0*/  FFMA R4, R3, R4, R9 ;  /* 0x0000000403047223 */ /* 0x000fe20000000009 */
[----:B------:R-:W-:-:S04]  /*09e0*/  IMAD.WIDE.U32 R8, R13, 0x4, R26 ;  /* 0x000000040d087825 */ /* 0x000fc800078e001a */
[----:B------:R-:W-:Y:S01]  /*09f0*/  FFMA R5, R5, R4, R0 ;  /* 0x0000000405057223 */ /* 0x000fe20000000000 */
[----:B------:R-:W-:Y:S02]  /*0a00*/  IMAD.MOV.U32 R4, RZ, RZ, R29 ;  /* 0x000000ffff047224 */ /* 0x000fe400078e001d */
[----:B------:R-:W-:Y:S02]  /*0a10*/  IMAD.MOV.U32 R0, RZ, RZ, R28 ;  /* 0x000000ffff007224 */ /* 0x000fe400078e001c */
[----:B------:R-:W-:-:S04]  /*0a20*/  @P2 FADD R5, RZ, -R5 ;  /* 0x80000005ff052221 */ /* 0x000fc80000000000 */
[----:B------:R-:W-:-:S05]  /*0a30*/  FMUL R5, R12, R5 ;  /* 0x000000050c057220 */ /* 0x000fca0000400000 */
[----:B------:R0:W-:Y:S01]  /*0a40*/  ST.E desc[UR4][R8.64], R5 ;  /* 0x0000000508007985 */ /* 0x0001e2000c101904 */
[----:B------:R-:W-:Y:S05]  /*0a50*/  @!P0 BRA `(.L_x_9) ;  /* 0x0000000000dc8947 */ /* 0x000fea0003800000 */
[----:B------:R-:W-:-:S13]  /*0a60*/  FSETP.NEU.AND P1, PT, |R15|, +INF , PT ;  /* 0x7f8000000f00780b */ /* 0x000fda0003f2d200 */
[----:B------:R-:W-:Y:S01]  /*0a70*/  @!P1 FMUL R0, RZ, R15 ;  /* 0x0000000fff009220 */ /* 0x000fe20000400000 */
[----:B------:R-:W-:Y:S01]  /*0a80*/  @!P1 IMAD.MOV.U32 R4, RZ, RZ, RZ ;  /* 0x000000ffff049224 */ /* 0x000fe200078e00ff */
[----:B------:R-:W-:Y:S06]  /*0a90*/  @!P1 BRA `(.L_x_9) ;  /* 0x0000000000cc9947 */ /* 0x000fec0003800000 */
[----:B------:R-:W-:Y:S01]  /*0aa0*/  IMAD.SHL.U32 R2, R15, 0x100, RZ ;  /* 0x000001000f027824 */ /* 0x000fe200078e00ff */
[----:B------:R-:W-:Y:S01]  /*0ab0*/  BSSY.RECONVERGENT B2, `(.L_x_10) ;  /* 0x0000012000027945 */ /* 0x000fe20003800200 */
[----:B------:R-:W-:Y:S02]  /*0ac0*/  IMAD.MOV.U32 R22, RZ, RZ, RZ ;  /* 0x000000ffff167224 */ /* 0x000fe400078e00ff */
[----:B------:R-:W-:Y:S01]  /*0ad0*/  IMAD.MOV.U32 R35, RZ, RZ, RZ ;  /* 0x000000ffff237224 */ /* 0x000fe200078e00ff */
[----:B------:R-:W-:Y:S01]  /*0ae0*/  LOP3.LUT R37, R2, 0x80000000, RZ, 0xfc, !PT ;  /* 0x8000000002257812 */ /* 0x000fe200078efcff */
[----:B------:R-:W-:-:S07]  /*0af0*/  IMAD.MOV.U32 R0, RZ, RZ, RZ ;  /* 0x000000ffff007224 */ /* 0x000fce00078e00ff */
.L_x_11:
[----:B------:R-:W0:Y:S01]  /*0b00*/  LDC.64 R2, c[0x4][0x20] ;  /* 0x01000800ff027b82 */ /* 0x000e220000000a00 */
[----:B------:R-:W-:Y:S02]  /*0b10*/  R2UR UR4, R32 ;  /* 0x00000000200472ca */ /* 0x000fe400000e0000 */
[----:B------:R-:W-:Y:S01]  /*0b20*/  R2UR UR5, R33 ;  /* 0x00000000210572ca */ /* 0x000fe200000e0000 */
[----:B0-----:R-:W-:-:S12]  /*0b30*/  IMAD.WIDE.U32 R4, R0, 0x4, R2 ;  /* 0x0000000400047825 */ /* 0x001fd800078e0002 */
[----:B------:R-:W2:Y:S01]  /*0b40*/  LDG.E.CONSTANT R2, desc[UR4][R4.64] ;  /* 0x0000000404027981 */ /* 0x000ea2000c1e9900 */
[C---:B-1----:R-:W-:Y:S02]  /*0b50*/  IMAD R30, R0.reuse, 0x4, R1 ;  /* 0x00000004001e7824 */ /* 0x042fe400078e0201 */
[----:B------:R-:W-:-:S05]  /*0b60*/  VIADD R0, R0, 0x1 ;  /* 0x0000000100007836 */ /* 0x000fca0000000000 */
[----:B------:R-:W-:Y:S01]  /*0b70*/  ISETP.NE.AND P1, PT, R0, 0x6, PT ;  /* 0x000000060000780c */ /* 0x000fe20003f25270 */
[----:B--2---:R-:W-:-:S03]  /*0b80*/  IMAD.WIDE.U32 R2, R2, R37, RZ ;  /* 0x0000002502027225 */ /* 0x004fc600078e00ff */
[----:B------:R-:W-:-:S05]  /*0b90*/  IADD3 R31, P2, PT, R2, R22, RZ ;  /* 0x00000016021f7210 */ /* 0x000fca0007f5e0ff */
[----:B------:R1:W-:Y:S01]  /*0ba0*/  STL [R30], R31 ;  /* 0x0000001f1e007387 */ /* 0x0003e20000100800 */
[----:B------:R-:W-:-:S03]  /*0bb0*/  IMAD.X R22, R3, 0x1, R35, P2 ;  /* 0x0000000103167824 */ /* 0x000fc600010e0623 */
[----:B------:R-:W-:Y:S05]  /*0bc0*/  @P1 BRA `(.L_x_11) ;  /* 0xfffffffc00cc1947 */ /* 0x000fea000383ffff */
[----:B------:R-:W-:Y:S05]  /*0bd0*/  BSYNC.RECONVERGENT B2 ;  /* 0x0000000000027941 */ /* 0x000fea0003800200 */
.L_x_10:
[----:B------:R-:W-:Y:S01]  /*0be0*/  SHF.R.U32.HI R4, RZ, 0x17, R15 ;  /* 0x00000017ff047819 */ /* 0x000fe2000001160f */
[----:B------:R2:W-:Y:S03]  /*0bf0*/  STL [R1+0x18], R22 ;  /* 0x0000181601007387 */ /* 0x0005e60000100800 */
[C---:B------:R-:W-:Y:S02]  /*0c00*/  LOP3.LUT R0, R4.reuse, 0xe0, RZ, 0xc0, !PT ;  /* 0x000000e004007812 */ /* 0x040fe400078ec0ff */
[----:B------:R-:W-:-:S03]  /*0c10*/  LOP3.LUT P1, RZ, R4, 0x1f, RZ, 0xc0, !PT ;  /* 0x0000001f04ff7812 */ /* 0x000fc6000782c0ff */
[----:B------:R-:W-:-:S05]  /*0c20*/  VIADD R0, R0, 0xffffff80 ;  /* 0xffffff8000007836 */ /* 0x000fca0000000000 */
[----:B------:R-:W-:-:S05]  /*0c30*/  SHF.R.U32.HI R0, RZ, 0x5, R0 ;  /* 0x00000005ff007819 */ /* 0x000fca0000011600 */
[----:B-1----:R-:W-:-:S05]  /*0c40*/  IMAD R30, R0, -0x4, R1 ;  /* 0xfffffffc001e7824 */ /* 0x002fca00078e0201 */
[----:B------:R-:W3:Y:S04]  /*0c50*/  LDL R0, [R30+0x18] ;  /* 0x000018001e007983 */ /* 0x000ee80000100800 */
[----:B------:R-:W3:Y:S04]  /*0c60*/  LDL R3, [R30+0x14] ;  /* 0x000014001e037983 */ /* 0x000ee80000100800 */
[----:B------:R-:W4:Y:S01]  /*0c70*/  @P1 LDL R2, [R30+0x10] ;  /* 0x000010001e021983 */ /* 0x000f220000100800 */
[----:B------:R-:W-:Y:S01]  /*0c80*/  LOP3.LUT R4, R4, 0x1f, RZ, 0xc0, !PT ;  /* 0x0000001f04047812 */ /* 0x000fe200078ec0ff */
[----:B------:R-:W-:Y:S01]  /*0c90*/  UMOV UR4, 0x54442d19 ;  /* 0x54442d1900047882 */ /* 0x000fe20000000000 */
[----:B------:R-:W-:Y:S01]  /*0ca0*/  UMOV UR5, 0x3bf921fb ;  /* 0x3bf921fb00057882 */ /* 0x000fe20000000000 */
[----:B------:R-:W-:-:S02]  /*0cb0*/  ISETP.GE.AND P2, PT, R15, RZ, PT ;  /* 0x000000ff0f00720c */ /* 0x000fc40003f46270 */
[-C--:B---3--:R-:W-:Y:S02]  /*0cc0*/  @P1 SHF.L.W.U32.HI R0, R3, R4.reuse, R0 ;  /* 0x0000000403001219 */ /* 0x088fe40000010e00 */
[----:B----4-:R-:W-:-:S04]  /*0cd0*/  @P1 SHF.L.W.U32.HI R3, R2, R4, R3 ;  /* 0x0000000402031219 */ /* 0x010fc80000010e03 */
[C---:B------:R-:W-:Y:S01]  /*0ce0*/  SHF.L.W.U32.HI R4, R3.reuse, 0x2, R0 ;  /* 0x0000000203047819 */ /* 0x040fe20000010e00 */
[----:B------:R-:W-:-:S03]  /*0cf0*/  IMAD.SHL.U32 R3, R3, 0x4, RZ ;  /* 0x0000000403037824 */ /* 0x000fc600078e00ff */
[----:B------:R-:W-:-:S04]  /*0d00*/  SHF.R.S32.HI R5, RZ, 0x1f, R4 ;  /* 0x0000001fff057819 */ /* 0x000fc80000011404 */
[C---:B------:R-:W-:Y:S02]  /*0d10*/  LOP3.LUT R2, R5.reuse, R3, RZ, 0x3c, !PT ;  /* 0x0000000305027212 */ /* 0x040fe400078e3cff */
[----:B------:R-:W-:Y:S02]  /*0d20*/  LOP3.LUT R3, R5, R4, RZ, 0x3c, !PT ;  /* 0x0000000405037212 */ /* 0x000fe400078e3cff */
[----:B------:R-:W-:Y:S02]  /*0d30*/  SHF.R.U32.HI R5, RZ, 0x1e, R0 ;  /* 0x0000001eff057819 */ /* 0x000fe40000011600 */
[C---:B------:R-:W-:Y:S02]  /*0d40*/  LOP3.LUT R0, R4.reuse, R15, RZ, 0x3c, !PT ;  /* 0x0000000f04007212 */ /* 0x040fe400078e3cff */
[----:B------:R-:W0:Y:S01]  /*0d50*/  I2F.F64.S64 R2, R2 ;  /* 0x0000000200027312 */ /* 0x000e220000301c00 */
[----:B------:R-:W-:Y:S02]  /*0d60*/  LEA.HI R4, R4, R5, RZ, 0x1 ;  /* 0x0000000504047211 */ /* 0x000fe400078f08ff */
[----:B------:R-:W-:-:S03]  /*0d70*/  ISETP.GE.AND P1, PT, R0, RZ, PT ;  /* 0x000000ff0000720c */ /* 0x000fc60003f26270 */
[----:B------:R-:W-:-:S04]  /*0d80*/  IMAD.MOV R0, RZ, RZ, -R4 ;  /* 0x000000ffff007224 */ /* 0x000fc800078e0a04 */
[----:B------:R-:W-:Y:S01]  /*0d90*/  @!P2 IMAD.MOV.U32 R4, RZ, RZ, R0 ;  /* 0x000000ffff04a224 */ /* 0x000fe200078e0000 */
[----:B0-----:R-:W-:-:S10]  /*0da0*/  DMUL R30, R2, UR4 ;  /* 0x00000004021e7c28 */ /* 0x001fd40008000000 */
[----:B------:R-:W0:Y:S02]  /*0db0*/  F2F.F32.F64 R30, R30 ;  /* 0x0000001e001e7310 */ /* 0x000e240000301000 */
[----:B0-2---:R-:W-:-:S07]  /*0dc0*/  FSEL R0, -R30, R30, !P1 ;  /* 0x0000001e1e007208 */ /* 0x005fce0004800100 */
.L_x_9:
[----:B------:R-:W-:Y:S05]  /*0dd0*/  BSYNC.RECONVERGENT B1 ;  /* 0x0000000000017941 */ /* 0x000fea0003800200 */
.L_x_8:
[----:B------:R-:W-:Y:S01]  /*0de0*/  FMUL R3, R0, R0 ;  /* 0x0000000000037220 */ /* 0x000fe20000400000 */
[C---:B0-----:R-:W-:Y:S01]  /*0df0*/  LOP3.LUT R5, R4.reuse, 0x1, RZ, 0xc0, !PT ;  /* 0x0000000104057812 */ /* 0x041fe200078ec0ff */
[----:B------:R-:W-:Y:S01]  /*0e00*/  BSSY.RECONVERGENT B1, `(.L_x_12) ;  /* 0x0000049000017945 */ /* 0x000fe20003800200 */
[----:B------:R-:W-:Y:S01]  /*0e10*/  LOP3.LUT P2, RZ, R4, 0x2, RZ, 0xc0, !PT ;  /* 0x0000000204ff7812 */ /* 0x000fe2000784c0ff */
[----:B------:R-:W-:Y:S01]  /*0e20*/  FFMA R2, R3, R14, -0.0013887860113754868507 ;  /* 0xbab607ed03027423 */ /* 0x000fe2000000000e */
[----:B------:R-:W-:Y:S02]  /*0e30*/  ISETP.NE.U32.AND P1, PT, R5, 0x1, PT ;  /* 0x000000010500780c */ /* 0x000fe40003f25070 */
[----:B------:R-:W-:Y:S02]  /*0e40*/  R2UR UR4, R32 ;  /* 0x00000000200472ca */ /* 0x000fe400000e0000 */
[----:B------:R-:W-:Y:S02]  /*0e50*/  FSEL R2, R2, -0.00019574658654164522886, !P1 ;  /* 0xb94d415302027808 */ /* 0x000fe40004800000 */
[----:B------:R-:W-:-:S02]  /*0e60*/  FSEL R22, R20, 0.0083327032625675201416, !P1 ;  /* 0x3c0885e414167808 */ /* 0x000fc40004800000 */
[----:B------:R-:W-:Y:S02]  /*0e70*/  FSEL R0, R0, 1, P1 ;  /* 0x3f80000000007808 */ /* 0x000fe40000800000 */
[----:B------:R-:W-:Y:S01]  /*0e80*/  FSEL R31, -R21, -0.16666662693023681641, !P1 ;  /* 0xbe2aaaa8151f7808 */ /* 0x000fe20004800100 */
[----:B------:R-:W-:Y:S01]  /*0e90*/  FFMA R2, R3, R2, R22 ;  /* 0x0000000203027223 */ /* 0x000fe20000000016 */
[----:B------:R-:W-:Y:S01]  /*0ea0*/  R2UR UR5, R33 ;  /* 0x00000000210572ca */ /* 0x000fe200000e0000 */
[C---:B------:R-:W-:Y:S02]  /*0eb0*/  FFMA R5, R3.reuse, R0, RZ ;  /* 0x0000000003057223 */ /* 0x040fe400000000ff */
[----:B------:R-:W-:-:S04]  /*0ec0*/  FFMA R2, R3, R2, R31 ;  /* 0x0000000203027223 */ /* 0x000fc8000000001f */
[----:B------:R-:W-:-:S04]  /*0ed0*/  FFMA R0, R5, R2, R0 ;  /* 0x0000000205007223 */ /* 0x000fc80000000000 */
        /* <DEDUP_REMOVED lines=14> */
.L_x_15:
[----:B-1----:R-:W1:Y:S01]  /*0fc0*/  LDC.64 R4, c[0x4][0x20] ;  /* 0x01000800ff047b82 */ /* 0x002e620000000a00 */
[----:B------:R-:W-:Y:S02]  /*0fd0*/  R2UR UR4, R32 ;  /* 0x00000000200472ca */ /* 0x000fe400000e0000 */
[----:B------:R-:W-:Y:S01]  /*0fe0*/  R2UR UR5, R33 ;  /* 0x00000000210572ca */ /* 0x000fe200000e0000 */
[----:B-1----:R-:W-:-:S12]  /*0ff0*/  IMAD.WIDE.U32 R4, R0, 0x4, R4 ;  /* 0x0000000400047825 */ /* 0x002fd800078e0004 */
[----:B------:R-:W0:Y:S01]  /*1000*/  LDG.E.CONSTANT R2, desc[UR4][R4.64] ;  /* 0x0000000404027981 */ /* 0x000e22000c1e9900 */
[C---:B------:R-:W-:Y:S02]  /*1010*/  IMAD R28, R0.reuse, 0x4, R1 ;  /* 0x00000004001c7824 */ /* 0x040fe400078e0201 */
[----:B------:R-:W-:-:S05]  /*1020*/  VIADD R0, R0, 0x1 ;  /* 0x0000000100007836 */ /* 0x000fca0000000000 */
[----:B------:R-:W-:Y:S01]  /*1030*/  ISETP.NE.AND P0, PT, R0, 0x6, PT ;  /* 0x000000060000780c */ /* 0x000fe20003f05270 */
[----:B0-----:R-:W-:-:S03]  /*1040*/  IMAD.WIDE.U32 R2, R2, R35, RZ ;  /* 0x0000002302027225 */ /* 0x001fc600078e00ff */
[----:B------:R-:W-:-:S05]  /*1050*/  IADD3 R29, P1, PT, R2, R22, RZ ;  /* 0x00000016021d7210 */ /* 0x000fca0007f3e0ff */
[----:B------:R1:W-:Y:S01]  /*1060*/  STL [R28], R29 ;  /* 0x0000001d1c007387 */ /* 0x0003e20000100800 */
[----:B------:R-:W-:-:S03]  /*1070*/  IMAD.X R22, R3, 0x1, R31, P1 ;  /* 0x0000000103167824 */ /* 0x000fc600008e061f */
[----:B------:R-:W-:Y:S05]  /*1080*/  @P0 BRA `(.L_x_15) ;  /* 0xfffffffc00cc0947 */ /* 0x000fea000383ffff */
[----:B------:R-:W-:Y:S05]  /*1090*/  BSYNC.RECONVERGENT B2 ;  /* 0x0000000000027941 */ /* 0x000fea0003800200 */
.L_x_14:
[----:B------:R-:W-:Y:S01]  /*10a0*/  SHF.R.U32.HI R4, RZ, 0x17, R15 ;  /* 0x00000017ff047819 */ /* 0x000fe2000001160f */
[----:B------:R2:W-:Y:S03]  /*10b0*/  STL [R1+0x18], R22 ;  /* 0x0000181601007387 */ /* 0x0005e60000100800 */
[C---:B------:R-:W-:Y:S02]  /*10c0*/  LOP3.LUT R0, R4.reuse, 0xe0, RZ, 0xc0, !PT ;  /* 0x000000e004007812 */ /* 0x040fe400078ec0ff */
[----:B------:R-:W-:-:S03]  /*10d0*/  LOP3.LUT P0, RZ, R4, 0x1f, RZ, 0xc0, !PT ;  /* 0x0000001f04ff7812 */ /* 0x000fc6000780c0ff */
[----:B------:R-:W-:-:S05]  /*10e0*/  VIADD R0, R0, 0xffffff80 ;  /* 0xffffff8000007836 */ /* 0x000fca0000000000 */
[----:B------:R-:W-:-:S05]  /*10f0*/  SHF.R.U32.HI R0, RZ, 0x5, R0 ;  /* 0x00000005ff007819 */ /* 0x000fca0000011600 */
[----:B------:R-:W-:-:S05]  /*1100*/  IMAD R5, R0, -0x4, R1 ;  /* 0xfffffffc00057824 */ /* 0x000fca00078e0201 */
        /* <DEDUP_REMOVED lines=8> */
[----:B----4-:R-:W-:Y:S02]  /*1190*/  @P0 SHF.L.W.U32.HI R3, R2, R4, R3 ;  /* 0x0000000402030219 */ /* 0x010fe40000010e03 */
[--C-:B-1----:R-:W-:Y:S02]  /*11a0*/  SHF.R.U32.HI R29, RZ, 0x1e, R0.reuse ;  /* 0x0000001eff1d7819 */ /* 0x102fe40000011600 */
[C---:B------:R-:W-:Y:S01]  /*11b0*/  SHF.L.W.U32.HI R2, R3.reuse, 0x2, R0 ;  /* 0x0000000203027819 */ /* 0x040fe20000010e00 */
[----:B------:R-:W-:-:S03]  /*11c0*/  IMAD.SHL.U32 R3, R3, 0x4, RZ ;  /* 0x0000000403037824 */ /* 0x000fc600078e00ff */
[----:B------:R-:W-:Y:S02]  /*11d0*/  SHF.R.S32.HI R4, RZ, 0x1f, R2 ;  /* 0x0000001fff047819 */ /* 0x000fe40000011402 */
[----:B------:R-:W-:Y:S02]  /*11e0*/  LEA.HI R29, R2, R29, RZ, 0x1 ;  /* 0x0000001d021d7211 */ /* 0x000fe400078f08ff */
[C---:B------:R-:W-:Y:S02]  /*11f0*/  LOP3.LUT R30, R4.reuse, R3, RZ, 0x3c, !PT ;  /* 0x00000003041e7212 */ /* 0x040fe400078e3cff */
[----:B------:R-:W-:Y:S01]  /*1200*/  LOP3.LUT R31, R4, R2, RZ, 0x3c, !PT ;  /* 0x00000002041f7212 */ /* 0x000fe200078e3cff */
[----:B------:R-:W-:Y:S01]  /*1210*/  IMAD.MOV R0, RZ, RZ, -R29 ;  /* 0x000000ffff007224 */ /* 0x000fe200078e0a1d */
[----:B------:R-:W-:-:S03]  /*1220*/  LOP3.LUT R15, R2, R15, RZ, 0x3c, !PT ;  /* 0x0000000f020f7212 */ /* 0x000fc600078e3cff */
[----:B------:R-:W-:Y:S01]  /*1230*/  @!P1 IMAD.MOV.U32 R29, RZ, RZ, R0 ;  /* 0x000000ffff1d9224 */ /* 0x000fe200078e0000 */
[----:B------:R-:W0:Y:S01]  /*1240*/  I2F.F64.S64 R30, R30 ;  /* 0x0000001e001e7312 */ /* 0x000e220000301c00 */
[----:B------:R-:W-:Y:S01]  /*1250*/  ISETP.GE.AND P0, PT, R15, RZ, PT ;  /* 0x000000ff0f00720c */ /* 0x000fe20003f06270 */
[----:B0-----:R-:W-:-:S10]  /*1260*/  DMUL R4, R30, UR4 ;  /* 0x000000041e047c28 */ /* 0x001fd40008000000 */
[----:B------:R-:W0:Y:S02]  /*1270*/  F2F.F32.F64 R4, R4 ;  /* 0x0000000400047310 */ /* 0x000e240000301000 */
[----:B0-2---:R-:W-:-:S07]  /*1280*/  FSEL R28, -R4, R4, !P0 ;  /* 0x00000004041c7208 */ /* 0x005fce0004000100 */
.L_x_13:
[----:B------:R-:W-:Y:S05]  /*1290*/  BSYNC.RECONVERGENT B1 ;  /* 0x0000000000017941 */ /* 0x000fea0003800200 */
.L_x_12:
[----:B0-----:R-:W-:Y:S01]  /*12a0*/  FMUL R3, R28, R28 ;  /* 0x0000001c1c037220 */ /* 0x001fe20000400000 */
[C---:B------:R-:W-:Y:S01]  /*12b0*/  LOP3.LUT R2, R29.reuse, 0x1, RZ, 0xc0, !PT ;  /* 0x000000011d027812 */ /* 0x040fe200078ec0ff */
[----:B------:R-:W-:Y:S01]  /*12c0*/  VIADD R29, R29, 0x1 ;  /* 0x000000011d1d7836 */ /* 0x000fe20000000000 */
[----:B------:R-:W-:Y:S01]  /*12d0*/  R2UR UR4, R32 ;  /* 0x00000000200472ca */ /* 0x000fe200000e0000 */
[----:B------:R-:W-:Y:S01]  /*12e0*/  FFMA R0, R3, R14, -0.0013887860113754868507 ;  /* 0xbab607ed03007423 */ /* 0x000fe2000000000e */
[----:B------:R-:W-:Y:S02]  /*12f0*/  ISETP.NE.U32.AND P0, PT, R2, 0x1, PT ;  /* 0x000000010200780c */ /* 0x000fe40003f05070 */
[----:B------:R-:W-:Y:S02]  /*1300*/  LOP3.LUT P1, RZ, R29, 0x2, RZ, 0xc0, !PT ;  /* 0x000000021dff7812 */ /* 0x000fe4000782c0ff */
[----:B------:R-:W-:Y:S02]  /*1310*/  FSEL R0, R0, -0.00019574658654164522886, P0 ;  /* 0xb94d415300007808 */ /* 0x000fe40000000000 */
[----:B------:R-:W-:-:S02]  /*1320*/  FSEL R2, R20, 0.0083327032625675201416, P0 ;  /* 0x3c0885e414027808 */ /* 0x000fc40000000000 */
[----:B------:R-:W-:Y:S02]  /*1330*/  FSEL R5, -R21, -0.16666662693023681641, P0 ;  /* 0xbe2aaaa815057808 */ /* 0x000fe40000000100 */
[----:B------:R-:W-:Y:S01]  /*1340*/  R2UR UR5, R33 ;  /* 0x00000000210572ca */ /* 0x000fe200000e0000 */
[C---:B------:R-:W-:Y:S01]  /*1350*/  FFMA R2, R3.reuse, R0, R2 ;  /* 0x0000000003027223 */ /* 0x040fe20000000002 */
[----:B------:R-:W-:Y:S02]  /*1360*/  FSEL R0, R28, 1, !P0 ;  /* 0x3f8000001c007808 */ /* 0x000fe40004000000 */
[----:B------:R-:W-:Y:S01]  /*1370*/  R2UR UR6, R32 ;  /* 0x00000000200672ca */ /* 0x000fe200000e0000 */
[----:B------:R-:W-:Y:S01]  /*1380*/  FFMA R2, R3, R2, R5 ;  /* 0x0000000203027223 */ /* 0x000fe20000000005 */
[----:B------:R-:W-:Y:S01]  /*1390*/  R2UR UR7, R33 ;  /* 0x00000000210772ca */ /* 0x000fe200000e0000 */
[----:B------:R-:W-:-:S04]  /*13a0*/  FFMA R3, R3, R0, RZ ;  /* 0x0000000003037223 */ /* 0x000fc800000000ff */
[----:B------:R-:W-:-:S04]  /*13b0*/  FFMA R5, R3, R2, R0 ;  /* 0x0000000203057223 */ /* 0x000fc80000000000 */
[----:B------:R-:W-:-:S05]  /*13c0*/  @P1 FADD R5, RZ, -R5 ;  /* 0x80000005ff051221 */ /* 0x000fca0000000000 */
[----:B------:R0:W-:Y:S04]  /*13d0*/  ST.E desc[UR4][R8.64+0x8], R5 ;  /* 0x0000080508007985 */ /* 0x0001e8000c101904 */
[----:B------:R-:W2:Y:S01]  /*13e0*/  LDG.E R6, desc[UR6][R6.64] ;  /* 0x0000000606067981 */ /* 0x000ea2000c1e1900 */
[----:B------:R-:W-:Y:S01]  /*13f0*/  UMOV UR4, 0x54442d18 ;  /* 0x54442d1800047882 */ /* 0x000fe20000000000 */
[----:B------:R-:W-:Y:S01]  /*1400*/  UMOV UR5, 0x3ff921fb ;  /* 0x3ff921fb00057882 */ /* 0x000fe20000000000 */
[----:B------:R-:W-:Y:S01]  /*1410*/  BSSY.RECONVERGENT B1, `(.L_x_16) ;  /* 0x0000044000017945 */ /* 0x000fe20003800200 */
[----:B--2---:R-:W1:Y:S02]  /*1420*/  F2F.F64.F32 R2, R6 ;  /* 0x0000000600027310 */ /* 0x004e640000201800 */
[----:B-1----:R-:W-:-:S06]  /*1430*/  DADD R2, R2, UR4 ;  /* 0x0000000402027e29 */ /* 0x002fcc0008000000 */
[----:B------:R-:W1:Y:S02]  /*1440*/  F2F.F32.F64 R15, R2 ;  /* 0x00000002000f7310 */ /* 0x000e640000301000 */
[C---:B-1----:R-:W-:Y:S01]  /*1450*/  FMUL R0, R15.reuse, 0.63661974668502807617 ;  /* 0x3f22f9830f007820 */ /* 0x042fe20000400000 */
[----:B------:R-:W-:-:S05]  /*1460*/  FSETP.GE.AND P0, PT, |R15|, 105615, PT ;  /* 0x47ce47800f00780b */ /* 0x000fca0003f06200 */
[----:B------:R-:W1:Y:S02]  /*1470*/  F2I.NTZ R0, R0 ;  /* 0x0000000000007305 */ /* 0x000e640000203100 */
[----:B-1----:R-:W-:-:S05]  /*1480*/  I2FP.F32.S32 R28, R0 ;  /* 0x00000000001c7245 */ /* 0x002fca0000201400 */
[----:B------:R-:W-:-:S04]  /*1490*/  FFMA R29, R28, -1.5707962512969970703, R15 ;  /* 0xbfc90fda1c1d7823 */ /* 0x000fc8000000000f */
[----:B------:R-:W-:-:S04]  /*14a0*/  FFMA R29, R28, -7.5497894158615963534e-08, R29 ;  /* 0xb3a221681c1d7823 */ /* 0x000fc8000000001d */
[----:B------:R-:W-:Y:S01]  /*14b0*/  FFMA R28, R28, -5.3903029534742383927e-15, R29 ;  /* 0xa7c234c51c1c7823 */ /* 0x000fe2000000001d */
[----:B------:R-:W-:-:S03]  /*14c0*/  IMAD.MOV.U32 R29, RZ, RZ, R0 ;  /* 0x000000ffff1d7224 */ /* 0x000fc600078e0000 */
[----:B------:R-:W-:Y:S01]  /*14d0*/  IMAD.MOV.U32 R6, RZ, RZ, R28 ;  /* 0x000000ffff067224 */ /* 0x000fe200078e001c */
[----:B0-----:R-:W-:Y:S06]  /*14e0*/  @!P0 BRA `(.L_x_17) ;  /* 0x0000000000d88947 */ /* 0x001fec0003800000 */
[----:B------:R-:W-:-:S13]  /*14f0*/  FSETP.NEU.AND P1, PT, |R15|, +INF , PT ;  /* 0x7f8000000f00780b */ /* 0x000fda0003f2d200 */
[----:B------:R-:W-:Y:S01]  /*1500*/  @!P1 FMUL R6, RZ, R15 ;  /* 0x0000000fff069220 */ /* 0x000fe20000400000 */
[----:B------:R-:W-:Y:S01]  /*1510*/  @!P1 IMAD.MOV.U32 R0, RZ, RZ, RZ ;  /* 0x000000ffff009224 */ /* 0x000fe200078e00ff */
[----:B------:R-:W-:Y:S06]  /*1520*/  @!P1 BRA `(.L_x_17) ;  /* 0x0000000000c89947 */ /* 0x000fec0003800000 */
[----:B------:R-:W-:Y:S01]  /*1530*/  IMAD.SHL.U32 R0, R15, 0x100, RZ ;  /* 0x000001000f007824 */ /* 0x000fe200078e00ff */
[----:B------:R-:W-:Y:S01]  /*1540*/  BSSY.RECONVERGENT B2, `(.L_x_18) ;  /* 0x0000011000027945 */ /* 0x000fe20003800200 */
[----:B------:R-:W-:Y:S01]  /*1550*/  CS2R R6, SRZ ;  /* 0x0000000000067805 */ /* 0x000fe2000001ff00 */
[----:B------:R-:W-:Y:S02]  /*1560*/  IMAD.MOV.U32 R35, RZ, RZ, RZ ;  /* 0x000000ffff237224 */ /* 0x000fe400078e00ff */
[----:B------:R-:W-:-:S07]  /*1570*/  LOP3.LUT R37, R0, 0x80000000, RZ, 0xfc, !PT ;  /* 0x8000000000257812 */ /* 0x000fce00078efcff */
.L_x_19:
[----:B0-----:R-:W0:Y:S01]  /*1580*/  LDC.64 R2, c[0x4][0x20] ;  /* 0x01000800ff027b82 */ /* 0x001e220000000a00 */
[----:B------:R-:W-:Y:S02]  /*1590*/  R2UR UR4, R32 ;  /* 0x00000000200472ca */ /* 0x000fe400000e0000 */
[----:B------:R-:W-:Y:S01]  /*15a0*/  R2UR UR5, R33 ;  /* 0x00000000210572ca */ /* 0x000fe200000e0000 */
[----:B0-----:R-:W-:-:S12]  /*15b0*/  IMAD.WIDE.U32 R4, R7, 0x4, R2 ;  /* 0x0000000407047825 */ /* 0x001fd800078e0002 */
[----:B------:R-:W2:Y:S01]  /*15c0*/  LDG.E.CONSTANT R2, desc[UR4][R4.64] ;  /* 0x0000000404027981 */ /* 0x000ea2000c1e9900 */
[C---:B------:R-:W-:Y:S02]  /*15d0*/  IMAD R0, R7.reuse, 0x4, R1 ;  /* 0x0000000407007824 */ /* 0x040fe400078e0201 */
        /* <DEDUP_REMOVED lines=8> */
.L_x_18:
[----:B------:R-:W-:Y:S01]  /*1660*/  SHF.R.U32.HI R4, RZ, 0x17, R15 ;  /* 0x00000017ff047819 */ /* 0x000fe2000001160f */
[----:B------:R1:W-:Y:S03]  /*1670*/  STL [R1+0x18], R6 ;  /* 0x0000180601007387 */ /* 0x0003e60000100800 */
[C---:B0-----:R-:W-:Y:S02]  /*1680*/  LOP3.LUT R0, R4.reuse, 0xe0, RZ, 0xc0, !PT ;  /* 0x000000e004007812 */ /* 0x041fe400078ec0ff */
        /* <DEDUP_REMOVED lines=16> */
[----:B-1----:R-:W-:Y:S02]  /*1790*/  LOP3.LUT R6, R2, R15, RZ, 0x3c, !PT ;  /* 0x0000000f02067212 */ /* 0x002fe400078e3cff */
        /* <DEDUP_REMOVED lines=11> */
.L_x_17:
[----:B------:R-:W-:Y:S05]  /*1850*/  BSYNC.RECONVERGENT B1 ;  /* 0x0000000000017941 */ /* 0x000fea0003800200 */
.L_x_16:
[----:B------:R-:W-:Y:S01]  /*1860*/  FMUL R3, R6, R6 ;  /* 0x0000000606037220 */ /* 0x000fe20000400000 */
[C---:B------:R-:W-:Y:S01]  /*1870*/  LOP3.LUT R4, R0.reuse, 0x1, RZ, 0xc0, !PT ;  /* 0x0000000100047812 */ /* 0x040fe200078ec0ff */
        /* <DEDUP_REMOVED lines=11> */
[C---:B------:R-:W-:Y:S01]  /*1930*/  FFMA R5, R3.reuse, R0, RZ ;  /* 0x0000000003057223 */ /* 0x040fe200000000ff */
[----:B------:R-:W-:Y:S02]  /*1940*/  IMAD.MOV.U32 R4, RZ, RZ, R29 ;  /* 0x000000ffff047224 */ /* 0x000fe400078e001d */
[----:B------:R-:W-:Y:S01]  /*1950*/  FFMA R2, R3, R2, R7 ;  /* 0x0000000203027223 */ /* 0x000fe20000000007 */
[----:B------:R-:W-:-:S04]  /*1960*/  IMAD.WIDE.U32 R6, R13, 0x4, R18 ;  /* 0x000000040d067825 */ /* 0x000fc800078e0012 */
[----:B------:R-:W-:Y:S01]  /*1970*/  FFMA R5, R5, R2, R0 ;  /* 0x0000000205057223 */ /* 0x000fe20000000000 */
[----:B------:R-:W-:-:S03]  /*1980*/  IMAD.MOV.U32 R0, RZ, RZ, R28 ;  /* 0x000000ffff007224 */ /* 0x000fc600078e001c */
        /* <DEDUP_REMOVED lines=14> */
.L_x_23:
        /* <DEDUP_REMOVED lines=14> */
.L_x_22:
        /* <DEDUP_REMOVED lines=31> */
.L_x_21:
[----:B------:R-:W-:Y:S05]  /*1d40*/  BSYNC.RECONVERGENT B1 ;  /* 0x0000000000017941 */ /* 0x000fea0003800200 */
.L_x_20:
        /* <DEDUP_REMOVED lines=30> */
.L_x_27:
[----:B-1----:R-:W1:Y:S01]  /*1f30*/  LDC.64 R2, c[0x4][0x20] ;  /* 0x01000800ff027b82 */ /* 0x002e620000000a00 */
[----:B------:R-:W-:Y:S02]  /*1f40*/  R2UR UR4, R32 ;  /* 0x00000000200472ca */ /* 0x000fe400000e0000 */
[----:B------:R-:W-:Y:S01]  /*1f50*/  R2UR UR5, R33 ;  /* 0x00000000210572ca */ /* 0x000fe200000e0000 */
[----:B-1----:R-:W-:-:S12]  /*1f60*/  IMAD.WIDE.U32 R28, R0, 0x4, R2 ;  /* 0x00000004001c7825 */ /* 0x002fd800078e0002 */
        /* <DEDUP_REMOVED lines=10> */
.L_x_26:
[----:B-1----:R-:W-:Y:S01]  /*2010*/  SHF.R.U32.HI R4, RZ, 0x17, R15 ;  /* 0x00000017ff047819 */ /* 0x002fe2000001160f */
        /* <DEDUP_REMOVED lines=11> */
[----:B------:R-:W-:Y:S01]  /*20d0*/  UMOV UR5, 0x3bf921fb ;  /* 0x3bf921fb00057882 */ /* 0x000fe20000000000 */
[----:B------:R-:W-:-:S02]  /*20e0*/  ISETP.GE.AND P1, PT, R15, RZ, PT ;  /* 0x000000ff0f00720c */ /* 0x000fc40003f26270 */
[-C--:B--2---:R-:W-:Y:S02]  /*20f0*/  @P0 SHF.L.W.U32.HI R0, R3, R4.reuse, R0 ;  /* 0x0000000403000219 */ /* 0x084fe40000010e00 */
[----:B---3--:R-:W-:Y:S02]  /*2100*/  @P0 SHF.L.W.U32.HI R3, R2, R4, R3 ;  /* 0x0000000402030219 */ /* 0x008fe40000010e03 */
[--C-:B------:R-:W-:Y:S02]  /*2110*/  SHF.R.U32.HI R29, RZ, 0x1e, R0.reuse ;  /* 0x0000001eff1d7819 */ /* 0x100fe40000011600 */
        /* <DEDUP_REMOVED lines=9> */
[----:B------:R-:W2:Y:S01]  /*21b0*/  I2F.F64.S64 R30, R30 ;  /* 0x0000001e001e7312 */ /* 0x000ea20000301c00 */
[----:B------:R-:W-:Y:S01]  /*21c0*/  ISETP.GE.AND P0, PT, R15, RZ, PT ;  /* 0x000000ff0f00720c */ /* 0x000fe20003f06270 */
[----:B--2---:R-:W-:-:S10]  /*21d0*/  DMUL R34, R30, UR4 ;  /* 0x000000041e227c28 */ /* 0x004fd40008000000 */
[----:B------:R-:W2:Y:S02]  /*21e0*/  F2F.F32.F64 R34, R34 ;  /* 0x0000002200227310 */ /* 0x000ea40000301000 */
[----:B-12---:R-:W-:-:S07]  /*21f0*/  FSEL R28, -R34, R34, !P0 ;  /* 0x00000022221c7208 */ /* 0x006fce0004000100 */
.L_x_25:
[----:B------:R-:W-:Y:S05]  /*2200*/  BSYNC.RECONVERGENT B1 ;  /* 0x0000000000017941 */ /* 0x000fea0003800200 */
.L_x_24:
[----:B------:R-:W-:Y:S01]  /*2210*/  FMUL R3, R28, R28 ;  /* 0x0000001c1c037220 */ /* 0x000fe20000400000 */
[C---:B------:R-:W-:Y:S01]  /*2220*/  LOP3.LUT R0, R29.reuse, 0x1, RZ, 0xc0, !PT ;  /* 0x000000011d007812 */ /* 0x040fe200078ec0ff */
[----:B------:R-:W-:Y:S01]  /*2230*/  VIADD R29, R29, 0x1 ;  /* 0x000000011d1d7836 */ /* 0x000fe20000000000 */
[----:B------:R-:W-:Y:S01]  /*2240*/  R2UR UR4, R32 ;  /* 0x00000000200472ca */ /* 0x000fe200000e0000 */
[----:B------:R-:W-:Y:S01]  /*2250*/  FFMA R14, R3, R14, -0.0013887860113754868507 ;  /* 0xbab607ed030e7423 */ /* 0x000fe2000000000e */
[----:B------:R-:W-:Y:S02]  /*2260*/  ISETP.NE.U32.AND P0, PT, R0, 0x1, PT ;  /* 0x000000010000780c */ /* 0x000fe40003f05070 */
[----:B------:R-:W-:Y:S02]  /*2270*/  LOP3.LUT P1, RZ, R29, 0x2, RZ, 0xc0, !PT ;  /* 0x000000021dff7812 */ /* 0x000fe4000782c0ff */
[----:B------:R-:W-:Y:S02]  /*2280*/  FSEL R20, R20, 0.0083327032625675201416, P0 ;  /* 0x3c0885e414147808 */ /* 0x000fe40000000000 */
[----:B------:R-:W-:-:S02]  /*2290*/  FSEL R14, R14, -0.00019574658654164522886, P0 ;  /* 0xb94d41530e0e7808 */ /* 0x000fc40000000000 */
[----:B------:R-:W-:Y:S02]  /*22a0*/  FSEL R21, -R21, -0.16666662693023681641, P0 ;  /* 0xbe2aaaa815157808 */ /* 0x000fe40000000100 */
[----:B------:R-:W-:Y:S01]  /*22b0*/  FSEL R0, R28, 1, !P0 ;  /* 0x3f8000001c007808 */ /* 0x000fe20004000000 */
[----:B------:R-:W-:Y:S01]  /*22c0*/  FFMA R14, R3, R14, R20 ;  /* 0x0000000e030e7223 */ /* 0x000fe20000000014 */
[----:B------:R-:W-:Y:S02]  /*22d0*/  R2UR UR5, R33 ;  /* 0x00000000210572ca */ /* 0x000fe400000e0000 */
[C---:B------:R-:W-:Y:S01]  /*22e0*/  R2UR UR8, R32.reuse ;  /* 0x00000000200872ca */ /* 0x040fe200000e0000 */
[C---:B------:R-:W-:Y:S01]  /*22f0*/  FFMA R14, R3.reuse, R14, R21 ;  /* 0x0000000e030e7223 */ /* 0x040fe20000000015 */
[----:B------:R-:W-:Y:S01]  /*2300*/  FFMA R3, R3, R0, RZ ;  /* 0x0000000003037223 */ /* 0x000fe200000000ff */
[----:B------:R-:W-:Y:S02]  /*2310*/  R2UR UR9, R33 ;  /* 0x00000000210972ca */ /* 0x000fe400000e0000 */
[----:B------:R-:W-:Y:S01]  /*2320*/  R2UR UR6, R32 ;  /* 0x00000000200672ca */ /* 0x000fe200000e0000 */
[----:B------:R-:W-:Y:S01]  /*2330*/  FFMA R15, R3, R14, R0 ;  /* 0x0000000e030f7223 */ /* 0x000fe20000000000 */
[----:B------:R-:W-:-:S03]  /*2340*/  R2UR UR7, R33 ;  /* 0x00000000210772ca */ /* 0x000fc600000e0000 */
[----:B------:R-:W-:-:S05]  /*2350*/  @P1 FADD R15, RZ, -R15 ;  /* 0x8000000fff0f1221 */ /* 0x000fca0000000000 */
[----:B------:R1:W-:Y:S04]  /*2360*/  ST.E desc[UR4][R6.64+0x8], R15 ;  /* 0x0000080f06007985 */ /* 0x0003e8000c101904 */
[----:B------:R-:W2:Y:S04]  /*2370*/  LD.E R2, desc[UR8][R8.64+0x4] ;  /* 0x0000040808027980 */ /* 0x000ea8000c101900 */
[----:B------:R-:W0:Y:S01]  /*2380*/  LD.E R0, desc[UR6][R8.64+0x8] ;  /* 0x0000080608007980 */ /* 0x000e22000c101900 */
[----:B------:R-:W-:Y:S02]  /*2390*/  R2UR UR10, R32 ;  /* 0x00000000200a72ca */ /* 0x000fe400000e0000 */
[----:B------:R-:W-:-:S02]  /*23a0*/  R2UR UR11, R33 ;  /* 0x00000000210b72ca */ /* 0x000fc400000e0000 */
[----:B------:R-:W-:Y:S02]  /*23b0*/  R2UR UR12, R32 ;  /* 0x00000000200c72ca */ /* 0x000fe400000e0000 */
[----:B------:R-:W-:Y:S01]  /*23c0*/  R2UR UR13, R33 ;  /* 0x00000000210d72ca */ /* 0x000fe200000e0000 */
[----:B--2---:R-:W-:Y:S01]  /*23d0*/  FMUL R4, R15, R2 ;  /* 0x000000020f047220 */ /* 0x004fe20000400000 */
[----:B------:R-:W-:-:S04]  /*23e0*/  IMAD.WIDE.U32 R2, R13, 0x4, R16 ;  /* 0x000000040d027825 */ /* 0x000fc800078e0010 */
[----:B0-----:R-:W-:-:S05]  /*23f0*/  FFMA R5, R5, R0, -R4 ;  /* 0x0000000005057223 */ /* 0x001fca0000000804 */
[----:B------:R0:W-:Y:S04]  /*2400*/  ST.E desc[UR4][R2.64], R5 ;  /* 0x0000000502007985 */ /* 0x0001e8000c101904 */
[----:B------:R-:W2:Y:S04]  /*2410*/  LD.E R4, desc[UR10][R6.64] ;  /* 0x0000000a06047980 */ /* 0x000ea8000c101900 */
[----:B-1----:R-:W2:Y:S04]  /*2420*/  LD.E R15, desc[UR12][R8.64+0x8] ;  /* 0x0000080c080f7980 */ /* 0x002ea8000c101900 */
[----:B------:R-:W3:Y:S04]  /*2430*/  LD.E R0, desc[UR6][R6.64+0x8] ;  /* 0x0000080606007980 */ /* 0x000ee8000c101900 */
[----:B------:R-:W3:Y:S01]  /*2440*/  LD.E R13, desc[UR8][R8.64] ;  /* 0x00000008080d7980 */ /* 0x000ee2000c101900 */
[----:B--2---:R-:W-:-:S04]  /*2450*/  FMUL R15, R4, R15 ;  /* 0x0000000f040f7220 */ /* 0x004fc80000400000 */
[----:B---3--:R-:W-:-:S05]  /*2460*/  FFMA R13, R0, R13, -R15 ;  /* 0x0000000d000d7223 */ /* 0x008fca000000080f */
[----:B------:R1:W-:Y:S01]  /*2470*/  ST.E desc[UR4][R2.64+0x4], R13 ;  /* 0x0000040d02007985 */ /* 0x0003e2000c101904 */
[----:B------:R-:W1:Y:S03]  /*2480*/  LDCU UR4, c[0x0][0x3d0] ;  /* 0x00007a00ff0477ac */ /* 0x000e660008000800 */
[----:B------:R-:W2:Y:S04]  /*2490*/  LD.E R4, desc[UR10][R6.64+0x4] ;  /* 0x0000040a06047980 */ /* 0x000ea8000c101900 */
[----:B------:R-:W2:Y:S04]  /*24a0*/  LD.E R15, desc[UR12][R8.64] ;  /* 0x0000000c080f7980 */ /* 0x000ea8000c101900 */
[----:B------:R-:W3:Y:S04]  /*24b0*/  LD.E R0, desc[UR6][R6.64] ;  /* 0x0000000606007980 */ /* 0x000ee8000c101900 */
[----:B0-----:R-:W3:Y:S01]  /*24c0*/  LD.E R5, desc[UR8][R8.64+0x4] ;  /* 0x0000040808057980 */ /* 0x001ee2000c101900 */
[----:B------:R-:W-:-:S02]  /*24d0*/  VIADD R10, R10, 0x1 ;  /* 0x000000010a0a7836 */ /* 0x000fc40000000000 */
[----:B-1----:R-:W-:-:S05]  /*24e0*/  IMAD.U32 R13, RZ, RZ, UR4 ;  /* 0x00000004ff0d7e24 */ /* 0x002fca000f8e00ff */
[----:B------:R-:W-:Y:S01]  /*24f0*/  ISETP.NE.AND P0, PT, R10, R13, PT ;  /* 0x0000000d0a00720c */ /* 0x000fe20003f05270 */
[----:B--2---:R-:W-:-:S04]  /*2500*/  FMUL R15, R4, R15 ;  /* 0x0000000f040f7220 */ /* 0x004fc80000400000 */
[----:B---3--:R-:W-:-:S05]  /*2510*/  FFMA R5, R0, R5, -R15 ;  /* 0x0000000500057223 */ /* 0x008fca000000080f */
[----:B------:R0:W-:Y:S03]  /*2520*/  ST.E desc[UR6][R2.64+0x8], R5 ;  /* 0x0000080502007985 */ /* 0x0001e6000c101906 */
[----:B------:R-:W-:Y:S05]  /*2530*/  @P0 BRA `(.L_x_28) ;  /* 0xffffffdc00b00947 */ /* 0x000fea000383ffff */
[----:B------:R-:W-:Y:S05]  /*2540*/  BSYNC.RECONVERGENT B0 ;  /* 0x0000000000007941 */ /* 0x000fea0003800200 */
.L_x_3:
[----:B------:R-:W-:Y:S01]  /*2550*/  MOV R0, 0x8 ;  /* 0x0000000800007802 */ /* 0x000fe20000000f00 */
[C---:B0-----:R-:W-:Y:S01]  /*2560*/  IMAD.WIDE.U32 R4, R13.reuse, 0x4, RZ ;  /* 0x000000040d047825 */ /* 0x041fe200078e00ff */
[----:B------:R-:W-:Y:S02]  /*2570*/  ISETP.NE.AND P0, PT, R13, RZ, PT ;  /* 0x000000ff0d00720c */ /* 0x000fe40003f05270 */
[----:B------:R0:W2:Y:S02]  /*2580*/  LDC.64 R2, c[0x4][R0] ;  /* 0x0100000000027b82 */ /* 0x0000a40000000a00 */
[----:B------:R-:W-:-:S09]  /*2590*/  P2R R22, PR, RZ, 0x1 ;  /* 0x00000001ff167803 */ /* 0x000fd20000000000 */
[----:B------:R-:W-:-:S07]  /*25a0*/  LEPC R20, `(.L_x_29) ;  /* 0x000000001014794e */ /* 0x000fce0000000000 */
[----:B012---:R-:W-:Y:S05]  /*25b0*/  CALL.ABS.NOINC R2 ;  /* 0x0000000002007343 */ /* 0x007fea0003c00000 */
.L_x_29:
[----:B------:R-:W-:Y:S01]  /*25c0*/  ISETP.NE.AND P6, PT, R22, RZ, PT ;  /* 0x000000ff1600720c */ /* 0x000fe20003fc5270 */
[----:B------:R-:W-:Y:S01]  /*25d0*/  BSSY.RECONVERGENT B0, `(.L_x_30) ;  /* 0x0000105000007945 */ /* 0x000fe20003800200 */
[----:B------:R-:W-:Y:S02]  /*25e0*/  IMAD.MOV.U32 R2, RZ, RZ, R4 ;  /* 0x000000ffff027224 */ /* 0x000fe400078e0004 */
[----:B------:R-:W-:-:S09]  /*25f0*/  IMAD.MOV.U32 R22, RZ, RZ, R5 ;  /* 0x000000ffff167224 */ /* 0x000fd200078e0005 */
[----:B------:R-:W-:Y:S05]  /*2600*/  @!P6 BRA `(.L_x_31) ;  /* 0x000000100004e947 */ /* 0x000fea0003800000 */
[----:B------:R-:W0:Y:S01]  /*2610*/  LDC R34, c[0x0][0x3ec] ;  /* 0x0000fb00ff227b82 */ /* 0x000e220000000800 */
[----:B------:R-:W1:Y:S01]  /*2620*/  LDCU UR4, c[0x0][0x3e4] ;  /* 0x00007c80ff0477ac */ /* 0x000e620008000800 */
[----:B------:R-:W-:-:S06]  /*2630*/  CS2R R8, SRZ ;  /* 0x0000000000087805 */ /* 0x000fcc000001ff00 */
[----:B------:R-:W2:Y:S01]  /*2640*/  LDC R0, c[0x0][0x3d0] ;  /* 0x0000f400ff007b82 */ /* 0x000ea20000000800 */
[----:B-1----:R-:W1:Y:S01]  /*2650*/  F2F.F64.F32 R4, UR4 ;  /* 0x0000000400047d10 */ /* 0x002e620008201800 */
[----:B0-----:R-:W-:-:S07]  /*2660*/  FADD R34, -R34, 90 ;  /* 0x42b4000022227421 */ /* 0x001fce0000000100 */
[----:B------:R-:W0:Y:S01]  /*2670*/  F2F.F64.F32 R34, R34 ;  /* 0x0000002200227310 */ /* 0x000e220000201800 */
[----:B--2---:R-:W-:-:S13]  /*2680*/  ISETP.NE.AND P0, PT, R0, 0x1, PT ;  /* 0x000000010000780c */ /* 0x004fda0003f05270 */
[----:B-1----:R-:W-:Y:S05]  /*2690*/  @!P0 BRA `(.L_x_32) ;  /* 0x00000008008c8947 */ /* 0x002fea0003800000 */
[----:B------:R-:W1:Y:S01]  /*26a0*/  LDCU.64 UR4, c[0x0][0x3c8] ;  /* 0x00007900ff0477ac */ /* 0x000e620008000a00 */
[----:B------:R-:W-:Y:S01]  /*26b0*/  LOP3.LUT R0, R0, 0xfffffffe, RZ, 0xc0, !PT ;  /* 0xfffffffe00007812 */ /* 0x000fe200078ec0ff */
[----:B------:R-:W-:Y:S01]  /*26c0*/  BSSY.RECONVERGENT B1, `(.L_x_33) ;  /* 0x000009e000017945 */ /* 0x000fe20003800200 */
[----:B------:R-:W-:-:S03]  /*26d0*/  IADD3 R11, P0, PT, R2, 0x4, RZ ;  /* 0x00000004020b7810 */ /* 0x000fc60007f1e0ff */
[----:B------:R-:W-:Y:S02]  /*26e0*/  IMAD.MOV R3, RZ, RZ, -R0 ;  /* 0x000000ffff037224 */ /* 0x000fe400078e0a00 */
[----:B------:R-:W-:Y:S01]  /*26f0*/  IMAD.X R12, RZ, RZ, R22, P0 ;  /* 0x000000ffff0c7224 */ /* 0x000fe200000e0616 */
[----:B-1----:R-:W-:-:S04]  /*2700*/  UIADD3 UR4, UP0, UPT, UR4, 0x4, URZ ;  /* 0x0000000404047890 */ /* 0x002fc8000ff1e0ff */
[----:B------:R-:W-:Y:S02]  /*2710*/  UIADD3.X UR5, UPT, UPT, URZ, UR5, URZ, UP0, !UPT ;  /* 0x00000005ff057290 */ /* 0x000fe400087fe4ff */
[----:B------:R-:W-:-:S04]  /*2720*/  IMAD.U32 R6, RZ, RZ, UR4 ;  /* 0x00000004ff067e24 */ /* 0x000fc8000f8e00ff */
[----:B------:R-:W-:-:S07]  /*2730*/  IMAD.U32 R7, RZ, RZ, UR5 ;  /* 0x00000005ff077e24 */ /* 0x000fce000f8e00ff */
.L_x_43:
[----:B------:R-:W-:Y:S02]  /*2740*/  R2UR UR4, R32 ;  /* 0x00000000200472ca */ /* 0x000fe400000e0000 */
[----:B------:R-:W-:-:S13]  /*2750*/  R2UR UR5, R33 ;  /* 0x00000000210572ca */ /* 0x000fda00000e0000 */
[----:B------:R-:W2:Y:S01]  /*2760*/  LDG.E R10, desc[UR4][R6.64+-0x4] ;  /* 0xfffffc04060a7981 */ /* 0x000ea2000c1e1900 */
[----:B------:R-:W-:Y:S01]  /*2770*/  UMOV UR4, 0xa2529d39 ;  /* 0xa2529d3900047882 */ /* 0x000fe20000000000 */
[----:B------:R-:W-:Y:S01]  /*2780*/  UMOV UR5, 0x3f91df46 ;  /* 0x3f91df4600057882 */ /* 0x000fe20000000000 */
[----:B------:R-:W-:Y:S01]  /*2790*/  BSSY.RECONVERGENT B2, `(.L_x_34) ;  /* 0x000001f000027945 */ /* 0x000fe20003800200 */
[----:B-1----:R-:W-:Y:S02]  /*27a0*/  IMAD.MOV.U32 R20, RZ, RZ, R11 ;  /* 0x000000ffff147224 */ /* 0x002fe400078e000b */
[----:B------:R-:W-:Y:S01]  /*27b0*/  IMAD.MOV.U32 R21, RZ, RZ, R12 ;  /* 0x000000ffff157224 */ /* 0x000fe200078e000c */
[----:B--2---:R-:W0:Y:S02]  /*27c0*/  F2F.F64.F32 R8, R10 ;  /* 0x0000000a00087310 */ /* 0x004e240000201800 */
[----:B0-----:R-:W-:-:S08]  /*27d0*/  DFMA R8, R34, UR4, -R8 ;  /* 0x0000000422087c2b */ /* 0x001fd00008000808 */
[----:B------:R-:W-:-:S14]  /*27e0*/  DSETP.NEU.AND P0, PT, |R8|, +INF , PT ;  /* 0x7ff000000800742a */ /* 0x000fdc0003f0d200 */
[----:B------:R-:W-:Y:S01]  /*27f0*/  @!P0 DMUL R40, RZ, R8 ;  /* 0x00000008ff288228 */ /* 0x000fe20000000000 */
[----:B------:R-:W-:Y:S01]  /*2800*/  @!P0 IMAD.MOV.U32 R42, RZ, RZ, 0x1 ;  /* 0x00000001ff2a8424 */ /* 0x000fe200078e00ff */
[----:B------:R-:W-:Y:S09]  /*2810*/  @!P0 BRA `(.L_x_35) ;  /* 0x0000000000588947 */ /* 0x000ff20003800000 */
[----:B------:R-:W-:Y:S01]  /*2820*/  UMOV UR4, 0x6dc9c883 ;  /* 0x6dc9c88300047882 */ /* 0x000fe20000000000 */
[----:B------:R-:W-:Y:S01]  /*2830*/  UMOV UR5, 0x3fe45f30 ;  /* 0x3fe45f3000057882 */ /* 0x000fe20000000000 */
[C---:B------:R-:W-:Y:S01]  /*2840*/  DSETP.GE.AND P0, PT, |R8|.reuse, 2.14748364800000000000e+09, PT ;  /* 0x41e000000800742a */ /* 0x040fe20003f06200 */
[----:B------:R-:W-:Y:S01]  /*2850*/  BSSY.RECONVERGENT B3, `(.L_x_36) ;  /* 0x0000011000037945 */ /* 0x000fe20003800200 */
[----:B------:R-:W-:Y:S01]  /*2860*/  DMUL R10, R8, UR4 ;  /* 0x00000004080a7c28 */ /* 0x000fe20008000000 */
[----:B------:R-:W-:Y:S01]  /*2870*/  UMOV UR4, 0x54442d18 ;  /* 0x54442d1800047882 */ /* 0x000fe20000000000 */
[----:B------:R-:W-:-:S08]  /*2880*/  UMOV UR5, 0x3ff921fb ;  /* 0x3ff921fb00057882 */ /* 0x000fd00000000000 */
[----:B------:R-:W0:Y:S08]  /*2890*/  F2I.F64 R10, R10 ;  /* 0x0000000a000a7311 */ /* 0x000e300000301100 */
[----:B0-----:R-:W0:Y:S02]  /*28a0*/  I2F.F64 R40, R10 ;  /* 0x0000000a00287312 */ /* 0x001e240000201c00 */
[----:B0-----:R-:W-:Y:S01]  /*28b0*/  DFMA R12, R40, -UR4, R8 ;  /* 0x80000004280c7c2b */ /* 0x001fe20008000008 */
[----:B------:R-:W-:Y:S01]  /*28c0*/  UMOV UR4, 0x33145c00 ;  /* 0x33145c0000047882 */ /* 0x000fe20000000000 */
[----:B------:R-:W-:-:S06]  /*28d0*/  UMOV UR5, 0x3c91a626 ;  /* 0x3c91a62600057882 */ /* 0x000fcc0000000000 */
[----:B------:R-:W-:Y:S01]  /*28e0*/  DFMA R12, R40, -UR4, R12 ;  /* 0x80000004280c7c2b */ /* 0x000fe2000800000c */
[----:B------:R-:W-:Y:S01]  /*28f0*/  UMOV UR4, 0x252049c0 ;  /* 0x252049c000047882 */ /* 0x000fe20000000000 */
[----:B------:R-:W-:-:S06]  /*2900*/  UMOV UR5, 0x397b839a ;  /* 0x397b839a00057882 */ /* 0x000fcc0000000000 */
[----:B------:R-:W-:Y:S01]  /*2910*/  DFMA R40, R40, -UR4, R12 ;  /* 0x8000000428287c2b */ /* 0x000fe2000800000c */
[----:B------:R-:W-:Y:S10]  /*2920*/  @!P0 BRA `(.L_x_37) ;  /* 0x00000000000c8947 */ /* 0x000ff40003800000 */
[----:B------:R-:W-:Y:S01]  /*2930*/  IMAD.MOV.U32 R40, RZ, RZ, R8 ;  /* 0x000000ffff287224 */ /* 0x000fe200078e0008 */
[----:B------:R-:W-:-:S07]  /*2940*/  MOV R8, 0x2960 ;  /* 0x0000296000087802 */ /* 0x000fce0000000f00 */
[----:B------:R-:W-:Y:S05]  /*2950*/  CALL.REL.NOINC `($_Z15dirtymap_kernel10floatArrayS_S_S_f11chordParamsPf$__internal_trig_reduction_slowpathd) ;  /* 0x0000001800207944 */ /* 0x000fea0003c00000 */
.L_x_37:
[----:B------:R-:W-:Y:S05]  /*2960*/  BSYNC.RECONVERGENT B3 ;  /* 0x0000000000037941 */ /* 0x000fea0003800200 */
.L_x_36:
[----:B------:R-:W-:-:S07]  /*2970*/  VIADD R42, R10, 0x1 ;  /* 0x000000010a2a7836 */ /* 0x000fce0000000000 */
.L_x_35:
[----:B------:R-:W-:Y:S05]  /*2980*/  BSYNC.RECONVERGENT B2 ;  /* 0x0000000000027941 */ /* 0x000fea0003800200 */
.L_x_34:
[----:B------:R-:W0:Y:S01]  /*2990*/  LDCU.64 UR4, c[0x4][0x30] ;  /* 0x01000600ff0477ac */ /* 0x000e220008000a00 */
[----:B------:R-:W-:Y:S01]  /*29a0*/  IMAD.SHL.U32 R8, R42, 0x40, RZ ;  /* 0x000000402a087824 */ /* 0x000fe200078e00ff */
[----:B------:R-:W-:Y:S02]  /*29b0*/  R2UR UR6, R32 ;  /* 0x00000000200672ca */ /* 0x000fe400000e0000 */
[----:B------:R-:W-:Y:S02]  /*29c0*/  R2UR UR7, R33 ;  /* 0x00000000210772ca */ /* 0x000fe400000e0000 */
[----:B------:R-:W-:-:S04]  /*29d0*/  LOP3.LUT R8, R8, 0x40, RZ, 0xc0, !PT ;  /* 0x0000004008087812 */ /* 0x000fc800078ec0ff */
[----:B0-----:R-:W-:-:S05]  /*29e0*/  IADD3 R44, P0, PT, R8, UR4, RZ ;  /* 0x00000004082c7c10 */ /* 0x001fca000ff1e0ff */
[----:B------:R-:W-:Y:S01]  /*29f0*/  IMAD.X R45, RZ, RZ, UR5, P0 ;  /* 0x00000005ff2d7e24 */ /* 0x000fe200080e06ff */
[----:B------:R-:W-:-:S04]  /*2a00*/  R2UR UR4, R32 ;  /* 0x00000000200472ca */ /* 0x000fc800000e0000 */
[----:B------:R-:W2:Y:S01]  /*2a10*/  LDG.E.128.CONSTANT R8, desc[UR6][R44.64] ;  /* 0x000000062c087981 */ /* 0x000ea2000c1e9d00 */
[----:B------:R-:W-:-:S13]  /*2a20*/  R2UR UR5, R33 ;  /* 0x00000000210572ca */ /* 0x000fda00000e0000 */
[----:B------:R-:W3:Y:S04]  /*2a30*/  LDG.E.128.CONSTANT R12, desc[UR4][R44.64+0x10] ;  /* 0x000010042c0c7981 */ /* 0x000ee8000c1e9d00 */
[----:B------:R-:W4:Y:S01]  /*2a40*/  LDG.E.128.CONSTANT R28, desc[UR4][R44.64+0x20] ;  /* 0x000020042c1c7981 */ /* 0x000f22000c1e9d00 */
[----:B------:R-:W-:Y:S01]  /*2a50*/  LOP3.LUT R36, R42, 0x1, RZ, 0xc0, !PT ;  /* 0x000000012a247812 */ /* 0x000fe200078ec0ff */
[----:B------:R-:W-:Y:S01]  /*2a60*/  IMAD.MOV.U32 R37, RZ, RZ, 0x3da8ff83 ;  /* 0x3da8ff83ff257424 */ /* 0x000fe200078e00ff */
[----:B------:R-:W-:Y:S02]  /*2a70*/  DMUL R38, R40, R40 ;  /* 0x0000002828267228 */ /* 0x000fe40000000000 */
[----:B------:R-:W-:Y:S01]  /*2a80*/  ISETP.NE.U32.AND P0, PT, R36, 0x1, PT ;  /* 0x000000012400780c */ /* 0x000fe20003f05070 */
[----:B------:R-:W-:-:S03]  /*2a90*/  IMAD.MOV.U32 R36, RZ, RZ, 0x20fd8164 ;  /* 0x20fd8164ff247424 */ /* 0x000fc600078e00ff */
[----:B------:R-:W-:Y:S02]  /*2aa0*/  FSEL R37, -R37, 0.11223486810922622681, !P0 ;  /* 0x3de5db6525257808 */ /* 0x000fe40004000100 */
[----:B------:R-:W-:-:S06]  /*2ab0*/  FSEL R36, R36, -8.06006814911005101289e+34, !P0 ;  /* 0xf9785eba24247808 */ /* 0x000fcc0004000000 */
[----:B--2---:R-:W-:-:S08]  /*2ac0*/  DFMA R8, R38, R36, R8 ;  /* 0x000000242608722b */ /* 0x004fd00000000008 */
[----:B------:R-:W-:-:S08]  /*2ad0*/  DFMA R8, R38, R8, R10 ;  /* 0x000000082608722b */ /* 0x000fd0000000000a */
[----:B---3--:R-:W-:-:S08]  /*2ae0*/  DFMA R8, R38, R8, R12 ;  /* 0x000000082608722b */ /* 0x008fd0000000000c */
[----:B------:R-:W-:-:S08]  /*2af0*/  DFMA R8, R38, R8, R14 ;  /* 0x000000082608722b */ /* 0x000fd0000000000e */
[----:B----4-:R-:W-:-:S08]  /*2b00*/  DFMA R8, R38, R8, R28 ;  /* 0x000000082608722b */ /* 0x010fd0000000001c */
[----:B------:R-:W-:-:S08]  /*2b10*/  DFMA R8, R38, R8, R30 ;  /* 0x000000082608722b */ /* 0x000fd0000000001e */
[----:B------:R-:W-:Y:S02]  /*2b20*/  DFMA R40, R8, R40, R40 ;  /* 0x000000280828722b */ /* 0x000fe40000000028 */
[----:B------:R-:W-:-:S10]  /*2b30*/  DFMA R8, R38, R8, 1 ;  /* 0x3ff000002608742b */ /* 0x000fd40000000008 */
[----:B------:R-:W-:Y:S02]  /*2b40*/  FSEL R10, R8, R40, !P0 ;  /* 0x00000028080a7208 */ /* 0x000fe40004000000 */
[----:B------:R-:W-:Y:S02]  /*2b50*/  FSEL R11, R9, R41, !P0 ;  /* 0x00000029090b7208 */ /* 0x000fe40004000000 */
[----:B------:R-:W-:-:S04]  /*2b60*/  LOP3.LUT P0, RZ, R42, 0x2, RZ, 0xc0, !PT ;  /* 0x000000022aff7812 */ /* 0x000fc8000780c0ff */
[----:B------:R-:W-:-:S10]  /*2b70*/  DADD R8, RZ, -R10 ;  /* 0x00000000ff087229 */ /* 0x000fd4000000080a */
[----:B------:R-:W-:Y:S02]  /*2b80*/  FSEL R10, R10, R8, !P0 ;  /* 0x000000080a0a7208 */ /* 0x000fe40004000000 */
[----:B------:R-:W-:-:S06]  /*2b90*/  FSEL R11, R11, R9, !P0 ;  /* 0x000000090b0b7208 */ /* 0x000fcc0004000000 */
[----:B------:R-:W-:-:S10]  /*2ba0*/  DMUL R10, R4, R10 ;  /* 0x0000000a040a7228 */ /* 0x000fd40000000000 */
[----:B------:R-:W0:Y:S02]  /*2bb0*/  F2F.F32.F64 R11, R10 ;  /* 0x0000000a000b7310 */ /* 0x000e240000301000 */
[----:B0-----:R0:W-:Y:S04]  /*2bc0*/  ST.E desc[UR4][R20.64+-0x4], R11 ;  /* 0xfffffc0b14007985 */ /* 0x0011e8000c101904 */
[----:B------:R-:W2:Y:S01]  /*2bd0*/  LDG.E R12, desc[UR6][R6.64] ;  /* 0x00000006060c7981 */ /* 0x000ea2000c1e1900 */
[----:B------:R-:W-:Y:S01]  /*2be0*/  UMOV UR4, 0xa2529d39 ;  /* 0xa2529d3900047882 */ /* 0x000fe20000000000 */
[----:B------:R-:W-:Y:S01]  /*2bf0*/  UMOV UR5, 0x3f91df46 ;  /* 0x3f91df4600057882 */ /* 0x000fe20000000000 */
[----:B------:R-:W-:Y:S01]  /*2c00*/  BSSY.RECONVERGENT B2, `(.L_x_38) ;  /* 0x000001e000027945 */ /* 0x000fe20003800200 */
[----:B--2---:R-:W1:Y:S02]  /*2c10*/  F2F.F64.F32 R8, R12 ;  /* 0x0000000c00087310 */ /* 0x004e640000201800 */
[----:B-1----:R-:W-:-:S08]  /*2c20*/  DFMA R8, R34, UR4, -R8 ;  /* 0x0000000422087c2b */ /* 0x002fd00008000808 */
[----:B------:R-:W-:-:S14]  /*2c30*/  DSETP.NEU.AND P0, PT, |R8|, +INF , PT ;  /* 0x7ff000000800742a */ /* 0x000fdc0003f0d200 */
[----:B0-----:R-:W-:Y:S05]  /*2c40*/  @!P0 BRA `(.L_x_39) ;  /* 0x00000000005c8947 */ /* 0x001fea0003800000 */
        /* <DEDUP_REMOVED lines=20> */
.L_x_41:
[----:B------:R-:W-:Y:S05]  /*2d90*/  BSYNC.RECONVERGENT B3 ;  /* 0x0000000000037941 */ /* 0x000fea0003800200 */
.L_x_40:
[----:B------:R-:W-:Y:S01]  /*2da0*/  VIADD R42, R10, 0x1 ;  /* 0x000000010a2a7836 */ /* 0x000fe20000000000 */
[----:B------:R-:W-:Y:S06]  /*2db0*/  BRA `(.L_x_42) ;  /* 0x0000000000087947 */ /* 0x000fec0003800000 */
.L_x_39:
[----:B------:R-:W-:Y:S01]  /*2dc0*/  DMUL R40, RZ, R8 ;  /* 0x00000008ff287228 */ /* 0x000fe20000000000 */
[----:B------:R-:W-:-:S10]  /*2dd0*/  IMAD.MOV.U32 R42, RZ, RZ, 0x1 ;  /* 0x00000001ff2a7424 */ /* 0x000fd400078e00ff */
.L_x_42:
[----:B------:R-:W-:Y:S05]  /*2de0*/  BSYNC.RECONVERGENT B2 ;  /* 0x0000000000027941 */ /* 0x000fea0003800200 */
.L_x_38:
        /* <DEDUP_REMOVED lines=14> */
[----:B------:R-:W-:Y:S01]  /*2ed0*/  DMUL R38, R40, R40 ;  /* 0x0000002828267228 */ /* 0x000fe20000000000 */
[----:B------:R-:W-:Y:S01]  /*2ee0*/  VIADD R3, R3, 0x2 ;  /* 0x0000000203037836 */ /* 0x000fe20000000000 */
[----:B------:R-:W-:Y:S01]  /*2ef0*/  ISETP.NE.U32.AND P0, PT, R36, 0x1, PT ;  /* 0x000000012400780c */ /* 0x000fe20003f05070 */
[----:B------:R-:W-:Y:S01]  /*2f00*/  IMAD.MOV.U32 R36, RZ, RZ, 0x20fd8164 ;  /* 0x20fd8164ff247424 */ /* 0x000fe200078e00ff */
[----:B------:R-:W-:-:S02]  /*2f10*/  IADD3 R6, P2, PT, R6, 0x8, RZ ;  /* 0x0000000806067810 */ /* 0x000fc40007f5e0ff */
[----:B------:R-:W-:Y:S02]  /*2f20*/  FSEL R37, -R37, 0.11223486810922622681, !P0 ;  /* 0x3de5db6525257808 */ /* 0x000fe40004000100 */
[----:B------:R-:W-:Y:S01]  /*2f30*/  FSEL R36, R36, -8.06006814911005101289e+34, !P0 ;  /* 0xf9785eba24247808 */ /* 0x000fe20004000000 */
[----:B------:R-:W-:-:S05]  /*2f40*/  IMAD.X R7, RZ, RZ, R7, P2 ;  /* 0x000000ffff077224 */ /* 0x000fca00010e0607 */
        /* <DEDUP_REMOVED lines=13> */
[----:B------:R-:W-:Y:S02]  /*3020*/  FSEL R9, R11, R9, !P0 ;  /* 0x000000090b097208 */ /* 0x000fe40004000000 */
[----:B------:R-:W-:Y:S02]  /*3030*/  ISETP.NE.AND P0, PT, R3, RZ, PT ;  /* 0x000000ff0300720c */ /* 0x000fe40003f05270 */
[----:B------:R-:W-:Y:S02]  /*3040*/  IADD3 R11, P1, PT, R20, 0x8, RZ ;  /* 0x00000008140b7810 */ /* 0x000fe40007f3e0ff */
[----:B------:R-:W-:-:S03]  /*3050*/  DMUL R8, R4, R8 ;  /* 0x0000000804087228 */ /* 0x000fc60000000000 */
[----:B------:R-:W-:-:S07]  /*3060*/  IMAD.X R12, RZ, RZ, R21, P1 ;  /* 0x000000ffff0c7224 */ /* 0x000fce00008e0615 */
[----:B------:R-:W0:Y:S02]  /*3070*/  F2F.F32.F64 R9, R8 ;  /* 0x0000000800097310 */ /* 0x000e240000301000 */
[----:B0-----:R1:W-:Y:S01]  /*3080*/  ST.E desc[UR4][R20.64], R9 ;  /* 0x0000000914007985 */ /* 0x0013e2000c101904 */
[----:B------:R-:W-:Y:S05]  /*3090*/  @P0 BRA `(.L_x_43) ;  /* 0xfffffff400a80947 */ /* 0x000fea000383ffff */
[----:B------:R-:W-:Y:S05]  /*30a0*/  BSYNC.RECONVERGENT B1 ;  /* 0x0000000000017941 */ /* 0x000fea0003800200 */
.L_x_33:
[----:B------:R-:W-:Y:S02]  /*30b0*/  IMAD.MOV.U32 R8, RZ, RZ, R0 ;  /* 0x000000ffff087224 */ /* 0x000fe400078e0000 */
[----:B-1----:R-:W-:-:S07]  /*30c0*/  IMAD.MOV.U32 R9, RZ, RZ, RZ ;  /* 0x000000ffff097224 */ /* 0x002fce00078e00ff */
.L_x_32:
[----:B------:R-:W1:Y:S02]  /*30d0*/  LDCU UR4, c[0x0][0x3d0] ;  /* 0x00007a00ff0477ac */ /* 0x000e640008000800 */
[----:B-1----:R-:W-:-:S04]  /*30e0*/  ULOP3.LUT UR4, UR4, 0x1, URZ, 0xc0, !UPT ;  /* 0x0000000104047892 */ /* 0x002fc8000f8ec0ff */
[----:B------:R-:W-:-:S09]  /*30f0*/  UISETP.NE.U32.AND UP0, UPT, UR4, 0x1, UPT ;  /* 0x000000010400788c */ /* 0x000fd2000bf05070 */
[----:B------:R-:W-:Y:S05]  /*3100*/  BRA.U UP0, `(.L_x_31) ;  /* 0x0000000500447547 */ /* 0x000fea000b800000 */
[----:B------:R-:W1:Y:S01]  /*3110*/  LDCU.64 UR4, c[0x0][0x3c8] ;  /* 0x00007900ff0477ac */ /* 0x000e620008000a00 */
[----:B------:R-:W-:Y:S01]  /*3120*/  IMAD.SHL.U32 R7, R8, 0x4, RZ ;  /* 0x0000000408077824 */ /* 0x000fe200078e00ff */
[----:B------:R-:W-:Y:S02]  /*3130*/  R2UR UR6, R32 ;  /* 0x00000000200672ca */ /* 0x000fe400000e0000 */
[----:B------:R-:W-:Y:S02]  /*3140*/  R2UR UR7, R33 ;  /* 0x00000000210772ca */ /* 0x000fe400000e0000 */
[----:B------:R-:W-:Y:S02]  /*3150*/  SHF.L.U64.HI R3, R8, 0x2, R9 ;  /* 0x0000000208037819 */ /* 0x000fe40000010209 */
[----:B-1----:R-:W-:-:S04]  /*3160*/  IADD3 R10, P0, PT, R7, UR4, RZ ;  /* 0x00000004070a7c10 */ /* 0x002fc8000ff1e0ff */
[----:B------:R-:W-:-:S05]  /*3170*/  IADD3.X R11, PT, PT, R3, UR5, RZ, P0, !PT ;  /* 0x00000005030b7c10 */ /* 0x000fca00087fe4ff */
[----:B------:R-:W2:Y:S01]  /*3180*/  LDG.E R8, desc[UR6][R10.64] ;  /* 0x000000060a087981 */ /* 0x000ea2000c1e1900 */
[----:B------:R-:W-:Y:S01]  /*3190*/  UMOV UR4, 0xa2529d39 ;  /* 0xa2529d3900047882 */ /* 0x000fe20000000000 */
[----:B------:R-:W-:Y:S01]  /*31a0*/  UMOV UR5, 0x3f91df46 ;  /* 0x3f91df4600057882 */ /* 0x000fe20000000000 */
[----:B--2---:R-:W0:Y:S02]  /*31b0*/  F2F.F64.F32 R8, R8 ;  /* 0x0000000800087310 */ /* 0x004e240000201800 */
[----:B0-----:R-:W-:-:S08]  /*31c0*/  DFMA R34, R34, UR4, -R8 ;  /* 0x0000000422227c2b */ /* 0x001fd00008000808 */
[----:B------:R-:W-:-:S14]  /*31d0*/  DSETP.NEU.AND P0, PT, |R34|, +INF , PT ;  /* 0x7ff000002200742a */ /* 0x000fdc0003f0d200 */
[----:B------:R-:W-:Y:S05]  /*31e0*/  @!P0 BRA `(.L_x_44) ;  /* 0x00000000006c8947 */ /* 0x000fea0003800000 */
[----:B------:R-:W-:Y:S01]  /*31f0*/  UMOV UR4, 0x6dc9c883 ;  /* 0x6dc9c88300047882 */ /* 0x000fe20000000000 */
[----:B------:R-:W-:Y:S01]  /*3200*/  UMOV UR5, 0x3fe45f30 ;  /* 0x3fe45f3000057882 */ /* 0x000fe20000000000 */
[C---:B------:R-:W-:Y:S02]  /*3210*/  DSETP.GE.AND P0, PT, |R34|.reuse, 2.14748364800000000000e+09, PT ;  /* 0x41e000002200742a */ /* 0x040fe40003f06200 */
[----:B------:R-:W-:Y:S01]  /*3220*/  DMUL R8, R34, UR4 ;  /* 0x0000000422087c28 */ /* 0x000fe20008000000 */
[----:B------:R-:W-:Y:S01]  /*3230*/  UMOV UR4, 0x54442d18 ;  /* 0x54442d1800047882 */ /* 0x000fe20000000000 */
[----:B------:R-:W-:-:S04]  /*3240*/  UMOV UR5, 0x3ff921fb ;  /* 0x3ff921fb00057882 */ /* 0x000fc80000000000 */
        /* <DEDUP_REMOVED lines=10> */
[----:B------:R-:W-:Y:S01]  /*32f0*/  BSSY.RECONVERGENT B1, `(.L_x_46) ;  /* 0x0000005000017945 */ /* 0x000fe20003800200 */
[----:B------:R-:W-:Y:S01]  /*3300*/  IMAD.MOV.U32 R40, RZ, RZ, R34 ;  /* 0x000000ffff287224 */ /* 0x000fe200078e0022 */
[----:B------:R-:W-:Y:S01]  /*3310*/  MOV R8, 0x3340 ;  /* 0x0000334000087802 */ /* 0x000fe20000000f00 */
[----:B------:R-:W-:-:S07]  /*3320*/  IMAD.MOV.U32 R9, RZ, RZ, R35 ;  /* 0x000000ffff097224 */ /* 0x000fce00078e0023 */
[----:B------:R-:W-:Y:S05]  /*3330*/  CALL.REL.NOINC `($_Z15dirtymap_kernel10floatArrayS_S_S_f11chordParamsPf$__internal_trig_reduction_slowpathd) ;  /* 0x0000000c00a87944 */ /* 0x000fea0003c00000 */
[----:B------:R-:W-:Y:S05]  /*3340*/  BSYNC.RECONVERGENT B1 ;  /* 0x0000000000017941 */ /* 0x000fea0003800200 */
.L_x_46:
[----:B------:R-:W-:Y:S02]  /*3350*/  IMAD.MOV.U32 R0, RZ, RZ, R10 ;  /* 0x000000ffff007224 */ /* 0x000fe400078e000a */
[----:B------:R-:W-:Y:S02]  /*3360*/  IMAD.MOV.U32 R20, RZ, RZ, R40 ;  /* 0x000000ffff147224 */ /* 0x000fe400078e0028 */
[----:B------:R-:W-:-:S07]  /*3370*/  IMAD.MOV.U32 R21, RZ, RZ, R41 ;  /* 0x000000ffff157224 */ /* 0x000fce00078e0029 */
.L_x_45:
[----:B------:R-:W-:Y:S01]  /*3380*/  VIADD R0, R0, 0x1 ;  /* 0x0000000100007836 */ /* 0x000fe20000000000 */
[----:B------:R-:W-:Y:S06]  /*3390*/  BRA `(.L_x_47) ;  /* 0x0000000000087947 */ /* 0x000fec0003800000 */
.L_x_44:
[----:B------:R-:W-:Y:S01]  /*33a0*/  DMUL R20, RZ, R34 ;  /* 0x00000022ff147228 */ /* 0x000fe20000000000 */
[----:B------:R-:W-:-:S10]  /*33b0*/  IMAD.MOV.U32 R0, RZ, RZ, 0x1 ;  /* 0x00000001ff007424 */ /* 0x000fd400078e00ff */
.L_x_47:
        /* <DEDUP_REMOVED lines=17> */
[----:B------:R-:W-:Y:S02]  /*34d0*/  FSEL R36, R36, -8.06006814911005101289e+34, !P0 ;  /* 0xf9785eba24247808 */ /* 0x000fe40004000000 */
[----:B------:R-:W-:-:S06]  /*34e0*/  FSEL R37, -R6, 0.11223486810922622681, !P0 ;  /* 0x3de5db6506257808 */ /* 0x000fcc0004000100 */
        /* <DEDUP_REMOVED lines=14> */
[----:B------:R-:W-:-:S04]  /*35d0*/  IADD3 R6, P0, PT, R7, R2, RZ ;  /* 0x0000000207067210 */ /* 0x000fc80007f1e0ff */
[----:B------:R-:W-:Y:S01]  /*35e0*/  DMUL R4, R4, R8 ;  /* 0x0000000804047228 */ /* 0x000fe20000000000 */
[----:B------:R-:W-:-:S09]  /*35f0*/  IMAD.X R7, R3, 0x1, R22, P0 ;  /* 0x0000000103077824 */ /* 0x000fd200000e0616 */
[----:B------:R-:W0:Y:S02]  /*3600*/  F2F.F32.F64 R5, R4 ;  /* 0x0000000400057310 */ /* 0x000e240000301000 */
[----:B0-----:R1:W-:Y:S02]  /*3610*/  ST.E desc[UR4][R6.64], R5 ;  /* 0x0000000506007985 */ /* 0x0013e4000c101904 */
.L_x_31:
[----:B------:R-:W-:Y:S05]  /*3620*/  BSYNC.RECONVERGENT B0 ;  /* 0x0000000000007941 */ /* 0x000fea0003800200 */
.L_x_30:
[----:B-1----:R-:W1:Y:S01]  /*3630*/  LDC.64 R4, c[0x0][0x380] ;  /* 0x0000e000ff047b82 */ /* 0x002e620000000a00 */
[----:B------:R-:W-:Y:S01]  /*3640*/  ISETP.NE.AND P0, PT, R23, 0x35e, PT ;  /* 0x0000035e1700780c */ /* 0x000fe20003f05270 */
[----:B------:R-:W-:Y:S01]  /*3650*/  BSSY.RECONVERGENT B6, `(.L_x_48) ;  /* 0x000001b000067945 */ /* 0x000fe20003800200 */
[----:B-1----:R-:W-:-:S11]  /*3660*/  IMAD.WIDE.U32 R4, R25, 0x4, R4 ;  /* 0x0000000419047825 */ /* 0x002fd600078e0004 */
[----:B------:R-:W-:Y:S05]  /*3670*/  @P0 BRA `(.L_x_49) ;  /* 0x0000000000600947 */ /* 0x000fea0003800000 */
[C---:B------:R-:W-:Y:S02]  /*3680*/  R2UR UR4, R32.reuse ;  /* 0x00000000200472ca */ /* 0x040fe400000e0000 */
[C---:B------:R-:W-:Y:S02]  /*3690*/  R2UR UR5, R33.reuse ;  /* 0x00000000210572ca */ /* 0x040fe400000e0000 */
[C---:B------:R-:W-:Y:S02]  /*36a0*/  R2UR UR6, R32.reuse ;  /* 0x00000000200672ca */ /* 0x040fe400000e0000 */
[C---:B------:R-:W-:Y:S02]  /*36b0*/  R2UR UR7, R33.reuse ;  /* 0x00000000210772ca */ /* 0x040fe400000e0000 */
[----:B------:R-:W-:Y:S02]  /*36c0*/  R2UR UR8, R32 ;  /* 0x00000000200872ca */ /* 0x000fe400000e0000 */
[----:B------:R-:W-:-:S05]  /*36d0*/  R2UR UR9, R33 ;  /* 0x00000000210972ca */ /* 0x000fca00000e0000 */
[----:B------:R-:W2:Y:S01]  /*36e0*/  LDG.E R0, desc[UR4][R4.64] ;  /* 0x0000000404007981 */ /* 0x000ea2000c1e1900 */
[----:B------:R-:W-:Y:S01]  /*36f0*/  MOV R14, 0x0 ;  /* 0x00000000000e7802 */ /* 0x000fe20000000f00 */
[----:B------:R-:W1:Y:S02]  /*3700*/  LDCU.64 UR4, c[0x4][0x18] ;  /* 0x01000300ff0477ac */ /* 0x000e640008000a00 */
[----:B------:R-:W3:Y:S04]  /*3710*/  LDG.E R3, desc[UR6][R4.64+0x4] ;  /* 0x0000040604037981 */ /* 0x000ee8000c1e1900 */
[----:B------:R1:W4:Y:S01]  /*3720*/  LDG.E R12, desc[UR8][R4.64+0x8] ;  /* 0x00000808040c7981 */ /* 0x000322000c1e1900 */
[----:B------:R-:W0:Y:S01]  /*3730*/  LDC.64 R14, c[0x4][R14] ;  /* 0x010000000e0e7b82 */ /* 0x000e220000000a00 */
[----:B------:R-:W-:-:S04]  /*3740*/  IADD3 R6, P0, P1, R1, 0x20, R24 ;  /* 0x0000002001067810 */ /* 0x000fc8000791e018 */
[----:B------:R-:W-:Y:S01]  /*3750*/  IADD3.X R7, PT, PT, RZ, UR38, RZ, P0, P1 ;  /* 0x00000026ff077c10 */ /* 0x000fe200087e24ff */
[----:B-1----:R-:W-:Y:S02]  /*3760*/  IMAD.U32 R4, RZ, RZ, UR4 ;  /* 0x00000004ff047e24 */ /* 0x002fe4000f8e00ff */
[----:B------:R-:W-:Y:S01]  /*3770*/  IMAD.U32 R5, RZ, RZ, UR5 ;  /* 0x00000005ff057e24 */ /* 0x000fe2000f8e00ff */
[----:B--2---:R-:W1:Y:S08]  /*3780*/  F2F.F64.F32 R8, R0 ;  /* 0x0000000000087310 */ /* 0x004e700000201800 */
[----:B---3--:R-:W2:Y:S01]  /*3790*/  F2F.F64.F32 R10, R3 ;  /* 0x00000003000a7310 */ /* 0x008ea20000201800 */
[----:B-1----:R1:W-:Y:S07]  /*37a0*/  STL.64 [R1+0x20], R8 ;  /* 0x0000200801007387 */ /* 0x0023ee0000100a00 */
[----:B----4-:R-:W3:Y:S01]  /*37b0*/  F2F.F64.F32 R12, R12 ;  /* 0x0000000c000c7310 */ /* 0x010ee20000201800 */
[----:B--2---:R1:W-:Y:S04]  /*37c0*/  STL.64 [R1+0x28], R10 ;  /* 0x0000280a01007387 */ /* 0x0043e80000100a00 */
[----:B0--3--:R1:W-:Y:S02]  /*37d0*/  STL.64 [R1+0x30], R12 ;  /* 0x0000300c01007387 */ /* 0x0093e40000100a00 */
[----:B------:R-:W-:-:S07]  /*37e0*/  LEPC R20, `(.L_x_49) ;  /* 0x000000001014794e */ /* 0x000fce0000000000 */
[----:B-1----:R-:W-:Y:S05]  /*37f0*/  CALL.ABS.NOINC R14 ;  /* 0x000000000e007343 */ /* 0x002fea0003c00000 */
.L_x_49:
[----:B------:R-:W-:Y:S05]  /*3800*/  BSYNC.RECONVERGENT B6 ;  /* 0x0000000000067941 */ /* 0x000fea0003800200 */
.L_x_48:
[----:B------:R-:W1:Y:S02]  /*3810*/  LDC R0, c[0x0][0x398] ;  /* 0x0000e600ff007b82 */ /* 0x000e640000000800 */
[----:B-1----:R-:W-:-:S13]  /*3820*/  ISETP.NE.AND P0, PT, R0, RZ, PT ;  /* 0x000000ff0000720c */ /* 0x002fda0003f05270 */
[----:B------:R-:W-:Y:S05]  /*3830*/  @!P0 BRA `(.L_x_50) ;  /* 0x0000000800108947 */ /* 0x000fea0003800000 */
[----:B------:R-:W1:Y:S02]  /*3840*/  LDCU UR4, c[0x0][0x3b8] ;  /* 0x00007700ff0477ac */ /* 0x000e640008000800 */
[----:B-1----:R-:W-:-:S09]  /*3850*/  UISETP.NE.AND UP0, UPT, UR4, URZ, UPT ;  /* 0x000000ff0400728c */ /* 0x002fd2000bf05270 */
[----:B------:R-:W-:Y:S05]  /*3860*/  BRA.U !UP0, `(.L_x_51) ;  /* 0x00000001087c7547 */ /* 0x000fea000b800000 */
[----:B------:R-:W-:Y:S01]  /*3870*/  BSSY.RECONVERGENT B0, `(.L_x_52) ;  /* 0x000001d000007945 */ /* 0x000fe20003800200 */
[----:B------:R-:W-:-:S07]  /*3880*/  IMAD.MOV.U32 R8, RZ, RZ, RZ ;  /* 0x000000ffff087224 */ /* 0x000fce00078e00ff */
.L_x_55:
[----:B-1----:R-:W1:Y:S01]  /*3890*/  LDC R10, c[0x0][0x398] ;  /* 0x0000e600ff0a7b82 */ /* 0x002e620000000800 */
[----:B------:R-:W-:Y:S01]  /*38a0*/  BSSY.RECONVERGENT B1, `(.L_x_53) ;  /* 0x0000010000017945 */ /* 0x000fe20003800200 */
[----:B------:R-:W-:Y:S02]  /*38b0*/  IMAD.MOV.U32 R0, RZ, RZ, RZ ;  /* 0x000000ffff007224 */ /* 0x000fe400078e00ff */
[----:B------:R-:W-:Y:S02]  /*38c0*/  IMAD.MOV.U32 R3, RZ, RZ, RZ ;  /* 0x000000ffff037224 */ /* 0x000fe400078e00ff */
[----:B------:R-:W-:Y:S02]  /*38d0*/  IMAD.MOV.U32 R9, RZ, RZ, RZ ;  /* 0x000000ffff097224 */ /* 0x000fe400078e00ff */
[----:B------:R-:W2:Y:S05]  /*38e0*/  LDC.64 R6, c[0x0][0x3b0] ;  /* 0x0000ec00ff067b82 */ /* 0x000eaa0000000a00 */
.L_x_54:
[----:B------:R-:W-:Y:S01]  /*38f0*/  R2UR UR4, R32 ;  /* 0x00000000200472ca */ /* 0x000fe200000e0000 */
[----:B------:R-:W-:Y:S01]  /*3900*/  IMAD.IADD R5, R3, 0x1, R8 ;  /* 0x0000000103057824 */ /* 0x000fe200078e0208 */
[----:B------:R-:W-:-:S03]  /*3910*/  R2UR UR5, R33 ;  /* 0x00000000210572ca */ /* 0x000fc600000e0000 */
[----:B--2---:R-:W-:-:S10]  /*3920*/  IMAD.WIDE.U32 R4, R5, 0x4, R6 ;  /* 0x0000000405047825 */ /* 0x004fd400078e0006 */
[----:B------:R-:W2:Y:S01]  /*3930*/  LDG.E R5, desc[UR4][R4.64] ;  /* 0x0000000404057981 */ /* 0x000ea2000c1e1900 */
[----:B------:R-:W3:Y:S01]  /*3940*/  LDCU UR4, c[0x0][0x3b8] ;  /* 0x00007700ff0477ac */ /* 0x000ee20008000800 */
[C---:B-1----:R-:W-:Y:S02]  /*3950*/  IMAD R3, R9.reuse, R10, R10 ;  /* 0x0000000a09037224 */ /* 0x042fe400078e020a */
[----:B------:R-:W-:-:S03]  /*3960*/  VIADD R9, R9, 0x1 ;  /* 0x0000000109097836 */ /* 0x000fc60000000000 */
[----:B---3--:R-:W-:Y:S01]  /*3970*/  ISETP.GE.U32.AND P0, PT, R3, UR4, PT ;  /* 0x0000000403007c0c */ /* 0x008fe2000bf06070 */
[----:B--2---:R-:W-:-:S12]  /*3980*/  FFMA R0, RZ, R5, R0 ;  /* 0x00000005ff007223 */ /* 0x004fd80000000000 */
[----:B------:R-:W-:Y:S05]  /*3990*/  @!P0 BRA `(.L_x_54) ;  /* 0xfffffffc00d48947 */ /* 0x000fea000383ffff */
[----:B------:R-:W-:Y:S05]  /*39a0*/  BSYNC.RECONVERGENT B1 ;  /* 0x0000000000017941 */ /* 0x000fea0003800200 */
.L_x_53:
[----:B------:R-:W1:Y:S01]  /*39b0*/  LDC.64 R4, c[0x0][0x400] ;  /* 0x00010000ff047b82 */ /* 0x000e620000000a00 */
[----:B------:R-:W-:Y:S01]  /*39c0*/  IMAD R3, R23, R10, R8 ;  /* 0x0000000a17037224 */ /* 0x000fe200078e0208 */
[----:B------:R-:W-:Y:S01]  /*39d0*/  R2UR UR4, R32 ;  /* 0x00000000200472ca */ /* 0x000fe200000e0000 */
[----:B------:R-:W-:Y:S01]  /*39e0*/  VIADD R8, R8, 0x1 ;  /* 0x0000000108087836 */ /* 0x000fe20000000000 */
[----:B------:R-:W-:-:S04]  /*39f0*/  R2UR UR5, R33 ;  /* 0x00000000210572ca */ /* 0x000fc800000e0000 */
[----:B------:R-:W-:Y:S01]  /*3a00*/  ISETP.NE.AND P0, PT, R8, R10, PT ;  /* 0x0000000a0800720c */ /* 0x000fe20003f05270 */
[----:B-1----:R-:W-:-:S08]  /*3a10*/  IMAD.WIDE.U32 R4, R3, 0x4, R4 ;  /* 0x0000000403047825 */ /* 0x002fd000078e0004 */
[----:B------:R1:W-:Y:S04]  /*3a20*/  STG.E desc[UR4][R4.64], R0 ;  /* 0x0000000004007986 */ /* 0x0003e8000c101904 */
[----:B------:R-:W-:Y:S05]  /*3a30*/  @P0 BRA `(.L_x_55) ;  /* 0xfffffffc00940947 */ /* 0x000fea000383ffff */
[----:B------:R-:W-:Y:S05]  /*3a40*/  BSYNC.RECONVERGENT B0 ;  /* 0x0000000000007941 */ /* 0x000fea0003800200 */
.L_x_52:
[----:B------:R-:W-:Y:S05]  /*3a50*/  BRA `(.L_x_50) ;  /* 0x0000000400887947 */ /* 0x000fea0003800000 */
.L_x_51:
[C---:B------:R-:W-:Y:S01]  /*3a60*/  ISETP.GE.U32.AND P0, PT, R0.reuse, 0x8, PT ;  /* 0x000000080000780c */ /* 0x040fe20003f06070 */
[----:B------:R-:W-:Y:S01]  /*3a70*/  IMAD.MOV.U32 R3, RZ, RZ, RZ ;  /* 0x000000ffff037224 */ /* 0x000fe200078e00ff */
[----:B------:R-:W-:-:S04]  /*3a80*/  LOP3.LUT R24, R0, 0x7, RZ, 0xc0, !PT ;  /* 0x0000000700187812 */ /* 0x000fc800078ec0ff */
[----:B------:R-:W-:-:S07]  /*3a90*/  ISETP.NE.AND P1, PT, R24, RZ, PT ;  /* 0x000000ff1800720c */ /* 0x000fce0003f25270 */
[----:B------:R-:W-:Y:S06]  /*3aa0*/  @!P0 BRA `(.L_x_56) ;  /* 0x0000000000ac8947 */ /* 0x000fec0003800000 */
[----:B------:R-:W1:Y:S01]  /*3ab0*/  LDC.64 R4, c[0x0][0x400] ;  /* 0x00010000ff047b82 */ /* 0x000e620000000a00 */
[----:B------:R-:W-:Y:S01]  /*3ac0*/  LOP3.LUT R3, R0, 0xfffffff8, RZ, 0xc0, !PT ;  /* 0xfffffff800037812 */ /* 0x000fe200078ec0ff */
[----:B------:R-:W-:Y:S01]  /*3ad0*/  BSSY.RECONVERGENT B0, `(.L_x_56) ;  /* 0x0000028000007945 */ /* 0x000fe20003800200 */
[----:B------:R-:W-:-:S03]  /*3ae0*/  IMAD R21, R23, R0, 0x3 ;  /* 0x0000000317157424 */ /* 0x000fc600078e0200 */
[----:B------:R-:W-:-:S07]  /*3af0*/  IMAD.MOV R20, RZ, RZ, -R3 ;  /* 0x000000ffff147224 */ /* 0x000fce00078e0a03 */
.L_x_57:
[C---:B------:R-:W-:Y:S01]  /*3b00*/  R2UR UR4, R32.reuse ;  /* 0x00000000200472ca */ /* 0x040fe200000e0000 */
[----:B--2---:R-:W-:Y:S01]  /*3b10*/  VIADD R7, R21, 0xfffffffd ;  /* 0xfffffffd15077836 */ /* 0x004fe20000000000 */
[----:B------:R-:W-:Y:S01]  /*3b20*/  R2UR UR5, R33 ;  /* 0x00000000210572ca */ /* 0x000fe200000e0000 */
[----:B------:R-:W-:Y:S01]  /*3b30*/  VIADD R9, R21, 0xfffffffe ;  /* 0xfffffffe15097836 */ /* 0x000fe20000000000 */
[----:B------:R-:W-:Y:S01]  /*3b40*/  R2UR UR6, R32 ;  /* 0x00000000200672ca */ /* 0x000fe200000e0000 */
[----:B------:R-:W-:Y:S01]  /*3b50*/  VIADD R20, R20, 0x8 ;  /* 0x0000000814147836 */ /* 0x000fe20000000000 */
[----:B------:R-:W-:Y:S01]  /*3b60*/  R2UR UR7, R33 ;  /* 0x00000000210772ca */ /* 0x000fe200000e0000 */
[----:B------:R-:W-:Y:S01]  /*3b70*/  VIADD R11, R21, 0xffffffff ;  /* 0xffffffff150b7836 */ /* 0x000fe20000000000 */
[----:B------:R-:W-:Y:S01]  /*3b80*/  R2UR UR8, R32 ;  /* 0x00000000200872ca */ /* 0x000fe200000e0000 */
[----:B-1----:R-:W-:Y:S01]  /*3b90*/  IMAD.WIDE.U32 R6, R7, 0x4, R4 ;  /* 0x0000000407067825 */ /* 0x002fe200078e0004 */
[----:B------:R-:W-:-:S02]  /*3ba0*/  R2UR UR9, R33 ;  /* 0x00000000210972ca */ /* 0x000fc400000e0000 */
[C---:B------:R-:W-:Y:S01]  /*3bb0*/  R2UR UR10, R32.reuse ;  /* 0x00000000200a72ca */ /* 0x040fe200000e0000 */
[--C-:B------:R-:W-:Y:S01]  /*3bc0*/  IMAD.WIDE.U32 R8, R9, 0x4, R4.reuse ;  /* 0x0000000409087825 */ /* 0x100fe200078e0004 */
[----:B------:R-:W-:Y:S01]  /*3bd0*/  R2UR UR11, R33 ;  /* 0x00000000210b72ca */ /* 0x000fe200000e0000 */
[----:B------:R1:W-:Y:S01]  /*3be0*/  STG.E desc[UR4][R6.64], RZ ;  /* 0x000000ff06007986 */ /* 0x0003e2000c101904 */
[----:B------:R-:W-:Y:S01]  /*3bf0*/  R2UR UR12, R32 ;  /* 0x00000000200c72ca */ /* 0x000fe200000e0000 */
[----:B------:R-:W-:Y:S01]  /*3c00*/  IMAD.WIDE.U32 R10, R11, 0x4, R4 ;  /* 0x000000040b0a7825 */ /* 0x000fe200078e0004 */
[----:B------:R-:W-:Y:S01]  /*3c10*/  R2UR UR13, R33 ;  /* 0x00000000210d72ca */ /* 0x000fe200000e0000 */
[----:B------:R2:W-:Y:S01]  /*3c20*/  STG.E desc[UR6][R8.64], RZ ;  /* 0x000000ff08007986 */ /* 0x0005e2000c101906 */
[----:B------:R-:W-:Y:S01]  /*3c30*/  ISETP.NE.AND P0, PT, R20, RZ, PT ;  /* 0x000000ff1400720c */ /* 0x000fe20003f05270 */
[C---:B------:R-:W-:Y:S02]  /*3c40*/  VIADD R13, R21.reuse, 0x1 ;  /* 0x00000001150d7836 */ /* 0x040fe40000000000 */
[C---:B------:R-:W-:Y:S01]  /*3c50*/  VIADD R25, R21.reuse, 0x2 ;  /* 0x0000000215197836 */ /* 0x040fe20000000000 */
[----:B------:R3:W-:Y:S01]  /*3c60*/  STG.E desc[UR8][R10.64], RZ ;  /* 0x000000ff0a007986 */ /* 0x0007e2000c101908 */
[----:B------:R-:W-:-:S02]  /*3c70*/  VIADD R29, R21, 0x3 ;  /* 0x00000003151d7836 */ /* 0x000fc40000000000 */
[C---:B------:R-:W-:Y:S02]  /*3c80*/  VIADD R15, R21.reuse, 0x4 ;  /* 0x00000004150f7836 */ /* 0x040fe40000000000 */
[----:B-1----:R-:W-:-:S04]  /*3c90*/  IMAD.WIDE.U32 R6, R21, 0x4, R4 ;  /* 0x0000000415067825 */ /* 0x002fc800078e0004 */
[--C-:B--2---:R-:W-:Y:S01]  /*3ca0*/  IMAD.WIDE.U32 R8, R13, 0x4, R4.reuse ;  /* 0x000000040d087825 */ /* 0x104fe200078e0004 */
[----:B------:R2:W-:Y:S03]  /*3cb0*/  STG.E desc[UR4][R6.64], RZ ;  /* 0x000000ff06007986 */ /* 0x0005e6000c101904 */
[--C-:B------:R-:W-:Y:S01]  /*3cc0*/  IMAD.WIDE.U32 R12, R25, 0x4, R4.reuse ;  /* 0x00000004190c7825 */ /* 0x100fe200078e0004 */
[----:B------:R2:W-:Y:S03]  /*3cd0*/  STG.E desc[UR6][R8.64], RZ ;  /* 0x000000ff08007986 */ /* 0x0005e6000c101906 */
[--C-:B---3--:R-:W-:Y:S01]  /*3ce0*/  IMAD.WIDE.U32 R10, R29, 0x4, R4.reuse ;  /* 0x000000041d0a7825 */ /* 0x108fe200078e0004 */
[----:B------:R2:W-:Y:S03]  /*3cf0*/  STG.E desc[UR8][R12.64], RZ ;  /* 0x000000ff0c007986 */ /* 0x0005e6000c101908 */
[----:B------:R-:W-:Y:S01]  /*3d00*/  IMAD.WIDE.U32 R14, R15, 0x4, R4 ;  /* 0x000000040f0e7825 */ /* 0x000fe200078e0004 */
[----:B------:R2:W-:Y:S03]  /*3d10*/  STG.E desc[UR10][R10.64], RZ ;  /* 0x000000ff0a007986 */ /* 0x0005e6000c10190a */
[----:B------:R-:W-:Y:S01]  /*3d20*/  VIADD R21, R21, 0x8 ;  /* 0x0000000815157836 */ /* 0x000fe20000000000 */
[----:B------:R2:W-:Y:S01]  /*3d30*/  STG.E desc[UR12][R14.64], RZ ;  /* 0x000000ff0e007986 */ /* 0x0005e2000c10190c */
[----:B------:R-:W-:Y:S05]  /*3d40*/  @P0 BRA `(.L_x_57) ;  /* 0xfffffffc006c0947 */ /* 0x000fea000383ffff */
[----:B------:R-:W-:Y:S05]  /*3d50*/  BSYNC.RECONVERGENT B0 ;  /* 0x0000000000007941 */ /* 0x000fea0003800200 */
.L_x_56:
[----:B------:R-:W-:Y:S05]  /*3d60*/  @!P1 BRA `(.L_x_50) ;  /* 0x0000000000c49947 */ /* 0x000fea0003800000 */
[----:B------:R-:W-:Y:S02]  /*3d70*/  ISETP.GE.U32.AND P0, PT, R24, 0x4, PT ;  /* 0x000000041800780c */ /* 0x000fe40003f06070 */
[----:B--2---:R-:W-:-:S04]  /*3d80*/  LOP3.LUT R12, R0, 0x3, RZ, 0xc0, !PT ;  /* 0x00000003000c7812 */ /* 0x004fc800078ec0ff */
[----:B------:R-:W-:-:S07]  /*3d90*/  ISETP.NE.AND P1, PT, R12, RZ, PT ;  /* 0x000000ff0c00720c */ /* 0x000fce0003f25270 */
[----:B------:R-:W-:Y:S06]  /*3da0*/  @!P0 BRA `(.L_x_58) ;  /* 0x0000000000588947 */ /* 0x000fec0003800000 */
[----:B------:R-:W1:Y:S01]  /*3db0*/  LDC.64 R10, c[0x0][0x400] ;  /* 0x00010000ff0a7b82 */ /* 0x000e620000000a00 */
[C---:B------:R-:W-:Y:S01]  /*3dc0*/  R2UR UR4, R32.reuse ;  /* 0x00000000200472ca */ /* 0x040fe200000e0000 */
[----:B------:R-:W-:Y:S01]  /*3dd0*/  IMAD R5, R23, R0, R3 ;  /* 0x0000000017057224 */ /* 0x000fe200078e0203 */
[----:B------:R-:W-:Y:S01]  /*3de0*/  R2UR UR5, R33 ;  /* 0x00000000210572ca */ /* 0x000fe200000e0000 */
[----:B------:R-:W-:Y:S01]  /*3df0*/  VIADD R3, R3, 0x4 ;  /* 0x0000000403037836 */ /* 0x000fe20000000000 */
[C---:B------:R-:W-:Y:S01]  /*3e00*/  R2UR UR6, R32.reuse ;  /* 0x00000000200672ca */ /* 0x040fe200000e0000 */
[----:B------:R-:W-:Y:S01]  /*3e10*/  VIADD R7, R5, 0x1 ;  /* 0x0000000105077836 */ /* 0x000fe20000000000 */
[----:B------:R-:W-:Y:S01]  /*3e20*/  R2UR UR7, R33 ;  /* 0x00000000210772ca */ /* 0x000fe200000e0000 */
[C---:B------:R-:W-:Y:S01]  /*3e30*/  VIADD R9, R5.reuse, 0x2 ;  /* 0x0000000205097836 */ /* 0x040fe20000000000 */
[----:B------:R-:W-:Y:S01]  /*3e40*/  R2UR UR8, R32 ;  /* 0x00000000200872ca */ /* 0x000fe200000e0000 */
[----:B------:R-:W-:Y:S01]  /*3e50*/  VIADD R13, R5, 0x3 ;  /* 0x00000003050d7836 */ /* 0x000fe20000000000 */
[----:B------:R-:W-:-:S02]  /*3e60*/  R2UR UR9, R33 ;  /* 0x00000000210972ca */ /* 0x000fc400000e0000 */
[----:B------:R-:W-:Y:S02]  /*3e70*/  R2UR UR10, R32 ;  /* 0x00000000200a72ca */ /* 0x000fe400000e0000 */
[----:B------:R-:W-:Y:S01]  /*3e80*/  R2UR UR11, R33 ;  /* 0x00000000210b72ca */ /* 0x000fe200000e0000 */
[----:B-1----:R-:W-:-:S04]  /*3e90*/  IMAD.WIDE.U32 R4, R5, 0x4, R10 ;  /* 0x0000000405047825 */ /* 0x002fc800078e000a */
[--C-:B------:R-:W-:Y:S01]  /*3ea0*/  IMAD.WIDE.U32 R6, R7, 0x4, R10.reuse ;  /* 0x0000000407067825 */ /* 0x100fe200078e000a */
[----:B------:R1:W-:Y:S03]  /*3eb0*/  STG.E desc[UR4][R4.64], RZ ;  /* 0x000000ff04007986 */ /* 0x0003e6000c101904 */
[--C-:B------:R-:W-:Y:S01]  /*3ec0*/  IMAD.WIDE.U32 R8, R9, 0x4, R10.reuse ;  /* 0x0000000409087825 */ /* 0x100fe200078e000a */
[----:B------:R1:W-:Y:S03]  /*3ed0*/  STG.E desc[UR6][R6.64], RZ ;  /* 0x000000ff06007986 */ /* 0x0003e6000c101906 */
[----:B------:R-:W-:Y:S01]  /*3ee0*/  IMAD.WIDE.U32 R10, R13, 0x4, R10 ;  /* 0x000000040d0a7825 */ /* 0x000fe200078e000a */
[----:B------:R1:W-:Y:S04]  /*3ef0*/  STG.E desc[UR8][R8.64], RZ ;  /* 0x000000ff08007986 */ /* 0x0003e8000c101908 */
[----:B------:R1:W-:Y:S02]  /*3f00*/  STG.E desc[UR10][R10.64], RZ ;  /* 0x000000ff0a007986 */ /* 0x0003e4000c10190a */
.L_x_58:
[----:B------:R-:W-:Y:S05]  /*3f10*/  @!P1 BRA `(.L_x_50) ;  /* 0x0000000000589947 */ /* 0x000fea0003800000 */
[----:B-1----:R-:W-:Y:S02]  /*3f20*/  LOP3.LUT R4, R0, 0x1, RZ, 0xc0, !PT ;  /* 0x0000000100047812 */ /* 0x002fe400078ec0ff */
[----:B------:R-:W-:Y:S02]  /*3f30*/  ISETP.NE.AND P0, PT, R12, 0x1, PT ;  /* 0x000000010c00780c */ /* 0x000fe40003f05270 */
[----:B------:R-:W-:-:S13]  /*3f40*/  ISETP.NE.U32.AND P1, PT, R4, 0x1, PT ;  /* 0x000000010400780c */ /* 0x000fda0003f25070 */
[----:B------:R-:W1:Y:S01]  /*3f50*/  @!P1 LDC.64 R8, c[0x0][0x400] ;  /* 0x00010000ff089b82 */ /* 0x000e620000000a00 */
[----:B------:R-:W-:Y:S02]  /*3f60*/  @!P1 R2UR UR8, R32 ;  /* 0x00000000200892ca */ /* 0x000fe400000e0000 */
[----:B------:R-:W-:Y:S01]  /*3f70*/  @!P1 R2UR UR9, R33 ;  /* 0x00000000210992ca */ /* 0x000fe200000e0000 */
[----:B------:R-:W-:-:S14]  /*3f80*/  @!P0 BRA `(.L_x_59) ;  /* 0x0000000000308947 */ /* 0x000fdc0003800000 */
[----:B------:R-:W2:Y:S01]  /*3f90*/  LDC.64 R4, c[0x0][0x400] ;  /* 0x00010000ff047b82 */ /* 0x000ea20000000a00 */
[C---:B------:R-:W-:Y:S01]  /*3fa0*/  R2UR UR4, R32.reuse ;  /* 0x00000000200472ca */ /* 0x040fe200000e0000 */
[----:B------:R-:W-:Y:S01]  /*3fb0*/  IMAD R7, R23, R0, R3 ;  /* 0x0000000017077224 */ /* 0x000fe200078e0203 */
[----:B------:R-:W-:Y:S01]  /*3fc0*/  R2UR UR5, R33 ;  /* 0x00000000210572ca */ /* 0x000fe200000e0000 */
[----:B------:R-:W-:Y:S01]  /*3fd0*/  VIADD R3, R3, 0x2 ;  /* 0x0000000203037836 */ /* 0x000fe20000000000 */
[----:B------:R-:W-:Y:S01]  /*3fe0*/  R2UR UR6, R32 ;  /* 0x00000000200672ca */ /* 0x000fe200000e0000 */
[----:B------:R-:W-:Y:S01]  /*3ff0*/  VIADD R11, R7, 0x1 ;  /* 0x00000001070b7836 */ /* 0x000fe20000000000 */
[----:B------:R-:W-:Y:S01]  /*4000*/  R2UR UR7, R33 ;  /* 0x00000000210772ca */ /* 0x000fe200000e0000 */
[----:B--2---:R-:W-:-:S04]  /*4010*/  IMAD.WIDE.U32 R6, R7, 0x4, R4 ;  /* 0x0000000407067825 */ /* 0x004fc800078e0004 */
[----:B------:R-:W-:-:S04]  /*4020*/  IMAD.WIDE.U32 R4, R11, 0x4, R4 ;  /* 0x000000040b047825 */ /* 0x000fc800078e0004 */
[----:B------:R2:W-:Y:S04]  /*4030*/  STG.E desc[UR4][R6.64], RZ ;  /* 0x000000ff06007986 */ /* 0x0005e8000c101904 */
[----:B------:R2:W-:Y:S02]  /*4040*/  STG.E desc[UR6][R4.64], RZ ;  /* 0x000000ff04007986 */ /* 0x0005e4000c101906 */
.L_x_59:
[----:B--2---:R-:W-:-:S04]  /*4050*/  @!P1 IMAD R5, R23, R0, R3 ;  /* 0x0000000017059224 */ /* 0x004fc800078e0203 */
[----:B-1----:R-:W-:-:S05]  /*4060*/  @!P1 IMAD.WIDE.U32 R4, R5, 0x4, R8 ;  /* 0x0000000405049825 */ /* 0x002fca00078e0008 */
[----:B------:R3:W-:Y:S02]  /*4070*/  @!P1 STG.E desc[UR8][R4.64], RZ ;  /* 0x000000ff04009986 */ /* 0x0007e4000c101908 */
.L_x_50:
[----:B------:R-:W-:Y:S01]  /*4080*/  MOV R23, 0x10 ;  /* 0x0000001000177802 */ /* 0x000fe20000000f00 */
[----:B-1-3--:R-:W-:Y:S02]  /*4090*/  IMAD.MOV.U32 R4, RZ, RZ, R26 ;  /* 0x000000ffff047224 */ /* 0x00afe400078e001a */
[----:B------:R-:W-:Y:S01]  /*40a0*/  IMAD.MOV.U32 R5, RZ, RZ, R27 ;  /* 0x000000ffff057224 */ /* 0x000fe200078e001b */
[----:B--2---:R1:W2:Y:S06]  /*40b0*/  LDC.64 R6, c[0x4][R23] ;  /* 0x0100000017067b82 */ /* 0x0042ac0000000a00 */
[----:B------:R-:W-:-:S07]  /*40c0*/  LEPC R20, `(.L_x_60) ;  /* 0x000000001014794e */ /* 0x000fce0000000000 */
[----:B012---:R-:W-:Y:S05]  /*40d0*/  CALL.ABS.NOINC R6 ;  /* 0x0000000006007343 */ /* 0x007fea0003c00000 */
.L_x_60:
[----:B------:R0:W1:Y:S01]  /*40e0*/  LDC.64 R6, c[0x4][R23] ;  /* 0x0100000017067b82 */ /* 0x0000620000000a00 */
[----:B------:R-:W-:Y:S02]  /*40f0*/  IMAD.MOV.U32 R4, RZ, RZ, R18 ;  /* 0x000000ffff047224 */ /* 0x000fe400078e0012 */
[----:B------:R-:W-:-:S07]  /*4100*/  IMAD.MOV.U32 R5, RZ, RZ, R19 ;  /* 0x000000ffff057224 */ /* 0x000fce00078e0013 */
[----:B------:R-:W-:-:S07]  /*4110*/  LEPC R20, `(.L_x_61) ;  /* 0x000000001014794e */ /* 0x000fce0000000000 */
[----:B01----:R-:W-:Y:S05]  /*4120*/  CALL.ABS.NOINC R6 ;  /* 0x0000000006007343 */ /* 0x003fea0003c00000 */
.L_x_61:
[----:B------:R0:W1:Y:S01]  /*4130*/  LDC.64 R6, c[0x4][R23] ;  /* 0x0100000017067b82 */ /* 0x0000620000000a00 */
[----:B------:R-:W-:Y:S02]  /*4140*/  IMAD.MOV.U32 R4, RZ, RZ, R16 ;  /* 0x000000ffff047224 */ /* 0x000fe400078e0010 */
[----:B------:R-:W-:-:S07]  /*4150*/  IMAD.MOV.U32 R5, RZ, RZ, R17 ;  /* 0x000000ffff057224 */ /* 0x000fce00078e0011 */
[----:B------:R-:W-:-:S07]  /*4160*/  LEPC R20, `(.L_x_62) ;  /* 0x000000001014794e */ /* 0x000fce0000000000 */
[----:B01----:R-:W-:Y:S05]  /*4170*/  CALL.ABS.NOINC R6 ;  /* 0x0000000006007343 */ /* 0x003fea0003c00000 */
.L_x_62:
[----:B------:R0:W1:Y:S01]  /*4180*/  LDC.64 R6, c[0x4][R23] ;  /* 0x0100000017067b82 */ /* 0x0000620000000a00 */
[----:B------:R-:W-:Y:S02]  /*4190*/  IMAD.MOV.U32 R4, RZ, RZ, R2 ;  /* 0x000000ffff047224 */ /* 0x000fe400078e0002 */
[----:B------:R-:W-:-:S07]  /*41a0*/  IMAD.MOV.U32 R5, RZ, RZ, R22 ;  /* 0x000000ffff057224 */ /* 0x000fce00078e0016 */
[----:B------:R-:W-:-:S07]  /*41b0*/  LEPC R20, `(.L_x_63) ;  /* 0x000000001014794e */ /* 0x000fce0000000000 */
[----:B01----:R-:W-:Y:S05]  /*41c0*/  CALL.ABS.NOINC R6 ;  /* 0x0000000006007343 */ /* 0x003fea0003c00000 */
.L_x_63:
[----:B------:R-:W-:Y:S05]  /*41d0*/  EXIT ;  /* 0x000000000000794d */ /* 0x000fea0003800000 */
        .type           $_Z15dirtymap_kernel10floatArrayS_S_S_f11chordParamsPf$__internal_trig_reduction_slowpathd,@function
        .size           $_Z15dirtymap_kernel10floatArrayS_S_S_f11chordParamsPf$__internal_trig_reduction_slowpathd,(.L_x_72 - $_Z15dirtymap_kernel10floatArrayS_S_S_f11chordParamsPf$__internal_trig_reduction_slowpathd)
$_Z15dirtymap_kernel10floatArrayS_S_S_f11chordParamsPf$__internal_trig_reduction_slowpathd:
[----:B------:R-:W-:Y:S01]  /*41e0*/  SHF.R.U32.HI R28, RZ, 0x14, R9 ;  /* 0x00000014ff1c7819 */ /* 0x000fe20000011609 */
[----:B------:R-:W-:-:S03]  /*41f0*/  IMAD.MOV.U32 R10, RZ, RZ, RZ ;  /* 0x000000ffff0a7224 */ /* 0x000fc600078e00ff */
[----:B------:R-:W-:-:S04]  /*4200*/  LOP3.LUT R11, R28, 0x7ff, RZ, 0xc0, !PT ;  /* 0x000007ff1c0b7812 */ /* 0x000fc800078ec0ff */
[----:B------:R-:W-:-:S13]  /*4210*/  ISETP.NE.AND P0, PT, R11, 0x7ff, PT ;  /* 0x000007ff0b00780c */ /* 0x000fda0003f05270 */
[----:B------:R-:W-:Y:S05]  /*4220*/  @!P0 BRA `(.L_x_64) ;  /* 0x0000000800488947 */ /* 0x000fea0003800000 */
[----:B------:R-:W-:Y:S01]  /*4230*/  VIADD R10, R11, 0xfffffc00 ;  /* 0xfffffc000b0a7836 */ /* 0x000fe20000000000 */
[----:B------:R-:W-:Y:S01]  /*4240*/  BSSY.RECONVERGENT B4, `(.L_x_65) ;  /* 0x000002f000047945 */ /* 0x000fe20003800200 */
[----:B------:R-:W-:Y:S01]  /*4250*/  VIADD R31, R1, 0x40 ;  /* 0x00000040011f7836 */ /* 0x000fe20000000000 */
[----:B------:R-:W-:Y:S02]  /*4260*/  CS2R R12, SRZ ;  /* 0x00000000000c7805 */ /* 0x000fe4000001ff00 */
[----:B------:R-:W-:Y:S02]  /*4270*/  SHF.R.U32.HI R29, RZ, 0x6, R10 ;  /* 0x00000006ff1d7819 */ /* 0x000fe4000001160a */
[----:B------:R-:W-:Y:S02]  /*4280*/  ISETP.GE.U32.AND P0, PT, R10, 0x80, PT ;  /* 0x000000800a00780c */ /* 0x000fe40003f06070 */
[C---:B------:R-:W-:Y:S02]  /*4290*/  IADD3 R30, PT, PT, -R29.reuse, 0x13, RZ ;  /* 0x000000131d1e7810 */ /* 0x040fe40007ffe1ff */
[----:B------:R-:W-:-:S02]  /*42a0*/  IADD3 R41, PT, PT, -R29, 0xf, RZ ;  /* 0x0000000f1d297810 */ /* 0x000fc40007ffe1ff */
[----:B------:R-:W-:-:S04]  /*42b0*/  SEL R30, R30, 0x12, P0 ;  /* 0x000000121e1e7807 */ /* 0x000fc80000000000 */
[----:B------:R-:W-:-:S13]  /*42c0*/  ISETP.GE.AND P0, PT, R41, R30, PT ;  /* 0x0000001e2900720c */ /* 0x000fda0003f06270 */
[----:B------:R-:W-:Y:S05]  /*42d0*/  @P0 BRA `(.L_x_66) ;  /* 0x0000000000940947 */ /* 0x000fea0003800000 */
[----:B------:R-:W0:Y:S01]  /*42e0*/  LDC.64 R10, c[0x0][0x358] ;  /* 0x0000d600ff0a7b82 */ /* 0x000e220000000a00 */
[C---:B------:R-:W-:Y:S01]  /*42f0*/  SHF.L.U64.HI R37, R40.reuse, 0xb, R9 ;  /* 0x0000000b28257819 */ /* 0x040fe20000010209 */
[----:B------:R-:W-:Y:S01]  /*4300*/  BSSY.RECONVERGENT B5, `(.L_x_67) ;  /* 0x0000021000057945 */ /* 0x000fe20003800200 */
[----:B------:R-:W-:Y:S01]  /*4310*/  IMAD.SHL.U32 R39, R40, 0x800, RZ ;  /* 0x0000080028277824 */ /* 0x000fe200078e00ff */
[----:B------:R-:W-:Y:S01]  /*4320*/  IADD3 R38, PT, PT, RZ, -R29, -R30 ;  /* 0x8000001dff267210 */ /* 0x000fe20007ffe81e */
[----:B------:R-:W-:Y:S01]  /*4330*/  IMAD.MOV.U32 R36, RZ, RZ, RZ ;  /* 0x000000ffff247224 */ /* 0x000fe200078e00ff */
[----:B------:R-:W-:Y:S02]  /*4340*/  CS2R R12, SRZ ;  /* 0x00000000000c7805 */ /* 0x000fe4000001ff00 */
[----:B------:R-:W-:-:S07]  /*4350*/  LOP3.LUT R37, R37, 0x80000000, RZ, 0xfc, !PT ;  /* 0x8000000025257812 */ /* 0x000fce00078efcff */
.L_x_68:
[----:B------:R-:W1:Y:S01]  /*4360*/  LDC.64 R14, c[0x4][0x28] ;  /* 0x01000a00ff0e7b82 */ /* 0x000e620000000a00 */
[----:B0-----:R-:W-:Y:S02]  /*4370*/  R2UR UR4, R10 ;  /* 0x000000000a0472ca */ /* 0x001fe400000e0000 */
[----:B------:R-:W-:Y:S01]  /*4380*/  R2UR UR5, R11 ;  /* 0x000000000b0572ca */ /* 0x000fe200000e0000 */
[----:B-1----:R-:W-:-:S12]  /*4390*/  IMAD.WIDE R14, R41, 0x8, R14 ;  /* 0x00000008290e7825 */ /* 0x002fd800078e020e */
[----:B------:R-:W2:Y:S01]  /*43a0*/  LDG.E.64.CONSTANT R14, desc[UR4][R14.64] ;  /* 0x000000040e0e7981 */ /* 0x000ea2000c1e9b00 */
[----:B------:R-:W-:Y:S02]  /*43b0*/  VIADD R38, R38, 0x1 ;  /* 0x0000000126267836 */ /* 0x000fe40000000000 */
[----:B------:R-:W-:Y:S02]  /*43c0*/  VIADD R41, R41, 0x1 ;  /* 0x0000000129297836 */ /* 0x000fe40000000000 */
[----:B--2---:R-:W-:-:S04]  /*43d0*/  IMAD.WIDE.U32 R12, P2, R14, R39, R12 ;  /* 0x000000270e0c7225 */ /* 0x004fc8000784000c */
[----:B------:R-:W-:Y:S02]  /*43e0*/  IMAD R43, R14, R37, RZ ;  /* 0x000000250e2b7224 */ /* 0x000fe400078e02ff */
[CC--:B------:R-:W-:Y:S02]  /*43f0*/  IMAD R40, R15.reuse, R39.reuse, RZ ;  /* 0x000000270f287224 */ /* 0x0c0fe400078e02ff */
[----:B------:R-:W-:Y:S01]  /*4400*/  IMAD.HI.U32 R45, R15, R39, RZ ;  /* 0x000000270f2d7227 */ /* 0x000fe200078e00ff */
[----:B------:R-:W-:-:S03]  /*4410*/  IADD3 R13, P0, PT, R43, R13, RZ ;  /* 0x0000000d2b0d7210 */ /* 0x000fc60007f1e0ff */
[----:B------:R-:W-:Y:S01]  /*4420*/  IMAD R43, R36, 0x8, R31 ;  /* 0x00000008242b7824 */ /* 0x000fe200078e021f */
[----:B------:R-:W-:Y:S01]  /*4430*/  IADD3 R13, P1, PT, R40, R13, RZ ;  /* 0x0000000d280d7210 */ /* 0x000fe20007f3e0ff */
[----:B------:R-:W-:-:S04]  /*4440*/  IMAD.HI.U32 R40, R14, R37, RZ ;  /* 0x000000250e287227 */ /* 0x000fc800078e00ff */
[----:B------:R-:W-:Y:S01]  /*4450*/  IMAD.X R40, RZ, RZ, R40, P2 ;  /* 0x000000ffff287224 */ /* 0x000fe200010e0628 */
[----:B------:R0:W-:Y:S01]  /*4460*/  STL.64 [R43], R12 ;  /* 0x0000000c2b007387 */ /* 0x0001e20000100a00 */
[----:B------:R-:W-:-:S03]  /*4470*/  IMAD.HI.U32 R14, R15, R37, RZ ;  /* 0x000000250f0e7227 */ /* 0x000fc600078e00ff */
[----:B------:R-:W-:Y:S01]  /*4480*/  IADD3.X R40, P0, PT, R45, R40, RZ, P0, !PT ;  /* 0x000000282d287210 */ /* 0x000fe2000071e4ff */
[----:B------:R-:W-:Y:S02]  /*4490*/  IMAD R15, R15, R37, RZ ;  /* 0x000000250f0f7224 */ /* 0x000fe400078e02ff */
[----:B------:R-:W-:Y:S02]  /*44a0*/  VIADD R36, R36, 0x1 ;  /* 0x0000000124247836 */ /* 0x000fe40000000000 */
[----:B------:R-:W-:Y:S01]  /*44b0*/  IMAD.X R14, RZ, RZ, R14, P0 ;  /* 0x000000ffff0e7224 */ /* 0x000fe200000e060e */
[----:B------:R-:W-:Y:S02]  /*44c0*/  ISETP.NE.AND P0, PT, R38, -0xf, PT ;  /* 0xfffffff12600780c */ /* 0x000fe40003f05270 */
[----:B------:R-:W-:-:S05]  /*44d0*/  IADD3.X R40, P1, PT, R15, R40, RZ, P1, !PT ;  /* 0x000000280f287210 */ /* 0x000fca0000f3e4ff */
[----:B0-----:R-:W-:Y:S02]  /*44e0*/  IMAD.X R13, RZ, RZ, R14, P1 ;  /* 0x000000ffff0d7224 */ /* 0x001fe400008e060e */
[----:B------:R-:W-:-:S04]  /*44f0*/  IMAD.MOV.U32 R12, RZ, RZ, R40 ;  /* 0x000000ffff0c7224 */ /* 0x000fc800078e0028 */
[----:B------:R-:W-:Y:S05]  /*4500*/  @P0 BRA `(.L_x_68) ;  /* 0xfffffffc00940947 */ /* 0x000fea000383ffff */
[----:B------:R-:W-:Y:S05]  /*4510*/  BSYNC.RECONVERGENT B5 ;  /* 0x0000000000057941 */ /* 0x000fea0003800200 */
.L_x_67:
[----:B------:R-:W-:-:S07]  /*4520*/  IMAD.MOV.U32 R41, RZ, RZ, R30 ;  /* 0x000000ffff297224 */ /* 0x000fce00078e001e */
.L_x_66:
[----:B------:R-:W-:Y:S05]  /*4530*/  BSYNC.RECONVERGENT B4 ;  /* 0x0000000000047941 */ /* 0x000fea0003800200 */
.L_x_65:
[----:B------:R-:W-:Y:S01]  /*4540*/  LOP3.LUT P0, R39, R28, 0x3f, RZ, 0xc0, !PT ;  /* 0x0000003f1c277812 */ /* 0x000fe2000780c0ff */
[----:B------:R-:W-:-:S04]  /*4550*/  IMAD.IADD R10, R29, 0x1, R41 ;  /* 0x000000011d0a7824 */ /* 0x000fc800078e0229 */
[----:B------:R-:W-:-:S05]  /*4560*/  IMAD.U32 R45, R10, 0x8, R31 ;  /* 0x000000080a2d7824 */ /* 0x000fca00078e001f */
[----:B------:R0:W-:Y:S04]  /*4570*/  STL.64 [R45+-0x78], R12 ;  /* 0xffff880c2d007387 */ /* 0x0001e80000100a00 */
[----:B------:R-:W2:Y:S04]  /*4580*/  @P0 LDL.64 R28, [R1+0x48] ;  /* 0x00004800011c0983 */ /* 0x000ea80000100a00 */
[----:B------:R-:W3:Y:S04]  /*4590*/  LDL.64 R14, [R1+0x50] ;  /* 0x00005000010e7983 */ /* 0x000ee80000100a00 */
[----:B------:R-:W4:Y:S01]  /*45a0*/  LDL.64 R10, [R1+0x58] ;  /* 0x00005800010a7983 */ /* 0x000f220000100a00 */
[----:B------:R-:W-:Y:S01]  /*45b0*/  BSSY.RECONVERGENT B4, `(.L_x_69) ;  /* 0x0000035000047945 */ /* 0x000fe20003800200 */
[----:B--2---:R-:W-:-:S02]  /*45c0*/  @P0 SHF.R.U64 R31, R28, 0x1, R29 ;  /* 0x000000011c1f0819 */ /* 0x004fc4000000121d */
[----:B------:R-:W-:Y:S02]  /*45d0*/  @P0 SHF.R.U32.HI R29, RZ, 0x1, R29 ;  /* 0x00000001ff1d0819 */ /* 0x000fe4000001161d */
[----:B------:R-:W-:Y:S02]  /*45e0*/  @P0 LOP3.LUT R28, R39, 0x3f, RZ, 0x3c, !PT ;  /* 0x0000003f271c0812 */ /* 0x000fe400078e3cff */
[C---:B---3--:R-:W-:Y:S02]  /*45f0*/  @P0 SHF.L.U32 R37, R14.reuse, R39, RZ ;  /* 0x000000270e250219 */ /* 0x048fe400000006ff */
[----:B0-----:R-:W-:Y:S02]  /*4600*/  @P0 SHF.R.U64 R12, R31, R28, R29 ;  /* 0x0000001c1f0c0219 */ /* 0x001fe4000000121d */
[--C-:B------:R-:W-:Y:S02]  /*4610*/  @P0 SHF.R.U32.HI R43, RZ, 0x1, R15.reuse ;  /* 0x00000001ff2b0819 */ /* 0x100fe4000001160f */
[----:B------:R-:W-:-:S02]  /*4620*/  @P0 SHF.R.U64 R41, R14, 0x1, R15 ;  /* 0x000000010e290819 */ /* 0x000fc4000000120f */
[-C--:B------:R-:W-:Y:S02]  /*4630*/  @P0 SHF.L.U64.HI R30, R14, R39.reuse, R15 ;  /* 0x000000270e1e0219 */ /* 0x080fe4000001020f */
[----:B------:R-:W-:Y:S02]  /*4640*/  @P0 SHF.R.U32.HI R13, RZ, R28, R29 ;  /* 0x0000001cff0d0219 */ /* 0x000fe4000001161d */
[----:B------:R-:W-:Y:S02]  /*4650*/  @P0 LOP3.LUT R14, R37, R12, RZ, 0xfc, !PT ;  /* 0x0000000c250e0212 */ /* 0x000fe400078efcff */
[----:B----4-:R-:W-:Y:S02]  /*4660*/  @P0 SHF.L.U32 R29, R10, R39, RZ ;  /* 0x000000270a1d0219 */ /* 0x010fe400000006ff */
[----:B------:R-:W-:Y:S01]  /*4670*/  @P0 SHF.R.U64 R36, R41, R28, R43 ;  /* 0x0000001c29240219 */ /* 0x000fe2000000122b */
[----:B------:R-:W-:Y:S01]  /*4680*/  IMAD.SHL.U32 R12, R14, 0x4, RZ ;  /* 0x000000040e0c7824 */ /* 0x000fe200078e00ff */
[----:B------:R-:W-:-:S02]  /*4690*/  @P0 LOP3.LUT R15, R30, R13, RZ, 0xfc, !PT ;  /* 0x0000000d1e0f0212 */ /* 0x000fc400078efcff */
[----:B------:R-:W-:Y:S02]  /*46a0*/  @P0 SHF.L.U64.HI R39, R10, R39, R11 ;  /* 0x000000270a270219 */ /* 0x000fe4000001020b */
[----:B------:R-:W-:Y:S02]  /*46b0*/  @P0 SHF.R.U32.HI R28, RZ, R28, R43 ;  /* 0x0000001cff1c0219 */ /* 0x000fe4000001162b */
[----:B------:R-:W-:Y:S02]  /*46c0*/  @P0 LOP3.LUT R10, R29, R36, RZ, 0xfc, !PT ;  /* 0x000000241d0a0212 */ /* 0x000fe400078efcff */
[----:B------:R-:W-:Y:S02]  /*46d0*/  SHF.L.U64.HI R14, R14, 0x2, R15 ;  /* 0x000000020e0e7819 */ /* 0x000fe4000001020f */
[----:B------:R-:W-:Y:S02]  /*46e0*/  @P0 LOP3.LUT R11, R39, R28, RZ, 0xfc, !PT ;  /* 0x0000001c270b0212 */ /* 0x000fe400078efcff */
[----:B------:R-:W-:-:S02]  /*46f0*/  SHF.L.W.U32.HI R15, R15, 0x2, R10 ;  /* 0x000000020f0f7819 */ /* 0x000fc40000010e0a */
[----:B------:R-:W-:Y:S02]  /*4700*/  IADD3 RZ, P0, PT, RZ, -R12, RZ ;  /* 0x8000000cffff7210 */ /* 0x000fe40007f1e0ff */
[----:B------:R-:W-:Y:S02]  /*4710*/  LOP3.LUT R13, RZ, R14, RZ, 0x33, !PT ;  /* 0x0000000eff0d7212 */ /* 0x000fe400078e33ff */
[----:B------:R-:W-:Y:S02]  /*4720*/  SHF.L.W.U32.HI R10, R10, 0x2, R11 ;  /* 0x000000020a0a7819 */ /* 0x000fe40000010e0b */
[----:B------:R-:W-:Y:S02]  /*4730*/  LOP3.LUT R28, RZ, R15, RZ, 0x33, !PT ;  /* 0x0000000fff1c7212 */ /* 0x000fe400078e33ff */
[----:B------:R-:W-:Y:S02]  /*4740*/  IADD3.X R13, P0, PT, RZ, R13, RZ, P0, !PT ;  /* 0x0000000dff0d7210 */ /* 0x000fe4000071e4ff */
[----:B------:R-:W-:-:S02]  /*4750*/  LOP3.LUT R29, RZ, R10, RZ, 0x33, !PT ;  /* 0x0000000aff1d7212 */ /* 0x000fc400078e33ff */
[----:B------:R-:W-:Y:S02]  /*4760*/  IADD3.X R28, P1, PT, RZ, R28, RZ, P0, !PT ;  /* 0x0000001cff1c7210 */ /* 0x000fe4000073e4ff */
[----:B------:R-:W-:-:S03]  /*4770*/  ISETP.GT.U32.AND P2, PT, R15, -0x1, PT ;  /* 0xffffffff0f00780c */ /* 0x000fc60003f44070 */
[----:B------:R-:W-:Y:S01]  /*4780*/  IMAD.X R29, RZ, RZ, R29, P1 ;  /* 0x000000ffff1d7224 */ /* 0x000fe200008e061d */
[----:B------:R-:W-:-:S04]  /*4790*/  ISETP.GT.AND.EX P0, PT, R10, -0x1, PT, P2 ;  /* 0xffffffff0a00780c */ /* 0x000fc80003f04320 */
[----:B------:R-:W-:Y:S02]  /*47a0*/  SEL R29, R10, R29, P0 ;  /* 0x0000001d0a1d7207 */ /* 0x000fe40000000000 */
[----:B------:R-:W-:Y:S02]  /*47b0*/  SEL R30, R15, R28, P0 ;  /* 0x0000001c0f1e7207 */ /* 0x000fe40000000000 */
[----:B------:R-:W-:-:S04]  /*47c0*/  ISETP.NE.U32.AND P1, PT, R29, RZ, PT ;  /* 0x000000ff1d00720c */ /* 0x000fc80003f25070 */
[----:B------:R-:W-:Y:S01]  /*47d0*/  SEL R15, R30, R29, !P1 ;  /* 0x0000001d1e0f7207 */ /* 0x000fe20004800000 */
[----:B------:R-:W-:-:S05]  /*47e0*/  @!P0 IMAD.MOV R12, RZ, RZ, -R12 ;  /* 0x000000ffff0c8224 */ /* 0x000fca00078e0a0c */
[----:B------:R-:W0:Y:S02]  /*47f0*/  FLO.U32 R15, R15 ;  /* 0x0000000f000f7300 */ /* 0x000e2400000e0000 */
[C---:B0-----:R-:W-:Y:S02]  /*4800*/  IADD3 R31, PT, PT, -R15.reuse, 0x1f, RZ ;  /* 0x0000001f0f1f7810 */ /* 0x041fe40007ffe1ff */
[----:B------:R-:W-:-:S03]  /*4810*/  IADD3 R28, PT, PT, -R15, 0x3f, RZ ;  /* 0x0000003f0f1c7810 */ /* 0x000fc60007ffe1ff */
[----:B------:R-:W-:Y:S01]  /*4820*/  @P1 IMAD.MOV R28, RZ, RZ, R31 ;  /* 0x000000ffff1c1224 */ /* 0x000fe200078e021f */
[----:B------:R-:W-:-:S04]  /*4830*/  SEL R31, R14, R13, P0 ;  /* 0x0000000d0e1f7207 */ /* 0x000fc80000000000 */
[----:B------:R-:W-:-:S13]  /*4840*/  ISETP.NE.AND P1, PT, R28, RZ, PT ;  /* 0x000000ff1c00720c */ /* 0x000fda0003f25270 */
[----:B------:R-:W-:Y:S05]  /*4850*/  @!P1 BRA `(.L_x_70) ;  /* 0x0000000000289947 */ /* 0x000fea0003800000 */
[----:B------:R-:W-:Y:S02]  /*4860*/  LOP3.LUT R13, R28, 0x3f, RZ, 0xc0, !PT ;  /* 0x0000003f1c0d7812 */ /* 0x000fe400078ec0ff */
[--C-:B------:R-:W-:Y:S02]  /*4870*/  SHF.R.U64 R15, R12, 0x1, R31.reuse ;  /* 0x000000010c0f7819 */ /* 0x100fe4000000121f */
[----:B------:R-:W-:Y:S02]  /*4880*/  SHF.R.U32.HI R31, RZ, 0x1, R31 ;  /* 0x00000001ff1f7819 */ /* 0x000fe4000001161f */
[----:B------:R-:W-:Y:S02]  /*4890*/  LOP3.LUT R12, R28, 0x3f, RZ, 0xc, !PT ;  /* 0x0000003f1c0c7812 */ /* 0x000fe400078e0cff */
[CC--:B------:R-:W-:Y:S02]  /*48a0*/  SHF.L.U64.HI R29, R30.reuse, R13.reuse, R29 ;  /* 0x0000000d1e1d7219 */ /* 0x0c0fe4000001021d */
[----:B------:R-:W-:-:S02]  /*48b0*/  SHF.L.U32 R13, R30, R13, RZ ;  /* 0x0000000d1e0d7219 */ /* 0x000fc400000006ff */
[-CC-:B------:R-:W-:Y:S02]  /*48c0*/  SHF.R.U64 R30, R15, R12.reuse, R31.reuse ;  /* 0x0000000c0f1e7219 */ /* 0x180fe4000000121f */
[----:B------:R-:W-:Y:S02]  /*48d0*/  SHF.R.U32.HI R12, RZ, R12, R31 ;  /* 0x0000000cff0c7219 */ /* 0x000fe4000001161f */
[----:B------:R-:W-:Y:S02]  /*48e0*/  LOP3.LUT R30, R13, R30, RZ, 0xfc, !PT ;  /* 0x0000001e0d1e7212 */ /* 0x000fe400078efcff */
[----:B------:R-:W-:-:S07]  /*48f0*/  LOP3.LUT R29, R29, R12, RZ, 0xfc, !PT ;  /* 0x0000000c1d1d7212 */ /* 0x000fce00078efcff */
.L_x_70:
[----:B------:R-:W-:Y:S05]  /*4900*/  BSYNC.RECONVERGENT B4 ;  /* 0x0000000000047941 */ /* 0x000fea0003800200 */
.L_x_69:
[----:B------:R-:W-:-:S04]  /*4910*/  IMAD.WIDE.U32 R14, R30, 0x2168c235, RZ ;  /* 0x2168c2351e0e7825 */ /* 0x000fc800078e00ff */
[----:B------:R-:W-:Y:S01]  /*4920*/  IMAD.MOV.U32 R12, RZ, RZ, R15 ;  /* 0x000000ffff0c7224 */ /* 0x000fe200078e000f */
[----:B------:R-:W-:Y:S01]  /*4930*/  IADD3 RZ, P1, PT, R14, R14, RZ ;  /* 0x0000000e0eff7210 */ /* 0x000fe20007f3e0ff */
[----:B------:R-:W-:Y:S02]  /*4940*/  IMAD.MOV.U32 R13, RZ, RZ, RZ ;  /* 0x000000ffff0d7224 */ /* 0x000fe400078e00ff */
[----:B------:R-:W-:-:S04]  /*4950*/  IMAD.HI.U32 R15, R29, -0x36f0255e, RZ ;  /* 0xc90fdaa21d0f7827 */ /* 0x000fc800078e00ff */
[----:B------:R-:W-:-:S04]  /*4960*/  IMAD.WIDE.U32 R12, R30, -0x36f0255e, R12 ;  /* 0xc90fdaa21e0c7825 */ /* 0x000fc800078e000c */
[----:B------:R-:W-:-:S04]  /*4970*/  IMAD.WIDE.U32 R12, P2, R29, 0x2168c235, R12 ;  /* 0x2168c2351d0c7825 */ /* 0x000fc8000784000c */
[----:B------:R-:W-:Y:S01]  /*4980*/  IMAD R29, R29, -0x36f0255e, RZ ;  /* 0xc90fdaa21d1d7824 */ /* 0x000fe200078e02ff */
[----:B------:R-:W-:Y:S01]  /*4990*/  IADD3.X RZ, P1, PT, R12, R12, RZ, P1, !PT ;  /* 0x0000000c0cff7210 */ /* 0x000fe20000f3e4ff */
[----:B------:R-:W-:-:S03]  /*49a0*/  IMAD.X R14, RZ, RZ, R15, P2 ;  /* 0x000000ffff0e7224 */ /* 0x000fc600010e060f */
[----:B------:R-:W-:-:S04]  /*49b0*/  IADD3 R13, P2, PT, R29, R13, RZ ;  /* 0x0000000d1d0d7210 */ /* 0x000fc80007f5e0ff */
[C---:B------:R-:W-:Y:S01]  /*49c0*/  ISETP.GT.U32.AND P3, PT, R13.reuse, RZ, PT ;  /* 0x000000ff0d00720c */ /* 0x040fe20003f64070 */
[----:B------:R-:W-:Y:S01]  /*49d0*/  IMAD.X R14, RZ, RZ, R14, P2 ;  /* 0x000000ffff0e7224 */ /* 0x000fe200010e060e */
[----:B------:R-:W-:-:S04]  /*49e0*/  IADD3.X R12, P2, PT, R13, R13, RZ, P1, !PT ;  /* 0x0000000d0d0c7210 */ /* 0x000fc80000f5e4ff */
[C---:B------:R-:W-:Y:S01]  /*49f0*/  ISETP.GT.AND.EX P1, PT, R14.reuse, RZ, PT, P3 ;  /* 0x000000ff0e00720c */ /* 0x040fe20003f24330 */
[----:B------:R-:W-:-:S03]  /*4a00*/  IMAD.X R15, R14, 0x1, R14, P2 ;  /* 0x000000010e0f7824 */ /* 0x000fc600010e060e */
[----:B------:R-:W-:Y:S02]  /*4a10*/  SEL R12, R12, R13, P1 ;  /* 0x0000000d0c0c7207 */ /* 0x000fe40000800000 */
[----:B------:R-:W-:Y:S02]  /*4a20*/  SEL R13, R15, R14, P1 ;  /* 0x0000000e0f0d7207 */ /* 0x000fe40000800000 */
[----:B------:R-:W-:Y:S02]  /*4a30*/  IADD3 R40, P2, PT, R12, 0x1, RZ ;  /* 0x000000010c287810 */ /* 0x000fe40007f5e0ff */
[----:B------:R-:W-:Y:S02]  /*4a40*/  SEL R15, RZ, 0xffffffff, !P1 ;  /* 0xffffffffff0f7807 */ /* 0x000fe40004800000 */
[----:B------:R-:W-:Y:S01]  /*4a50*/  LOP3.LUT P1, R9, R9, 0x80000000, RZ, 0xc0, !PT ;  /* 0x8000000009097812 */ /* 0x000fe2000782c0ff */
[----:B------:R-:W-:Y:S02]  /*4a60*/  IMAD.X R13, RZ, RZ, R13, P2 ;  /* 0x000000ffff0d7224 */ /* 0x000fe400010e060d */
[----:B------:R-:W-:Y:S01]  /*4a70*/  IMAD.IADD R12, R15, 0x1, -R28 ;  /* 0x000000010f0c7824 */ /* 0x000fe200078e0a1c */
[----:B------:R-:W-:-:S02]  /*4a80*/  SHF.R.U32.HI R15, RZ, 0x1e, R11 ;  /* 0x0000001eff0f7819 */ /* 0x000fc4000001160b */
[----:B------:R-:W-:Y:S01]  /*4a90*/  SHF.R.U64 R40, R40, 0xa, R13 ;  /* 0x0000000a28287819 */ /* 0x000fe2000000120d */
[----:B------:R-:W-:Y:S01]  /*4aa0*/  IMAD.SHL.U32 R12, R12, 0x100000, RZ ;  /* 0x001000000c0c7824 */ /* 0x000fe200078e00ff */
[----:B------:R-:W-:Y:S02]  /*4ab0*/  LEA.HI R10, R10, R15, RZ, 0x1 ;  /* 0x0000000f0a0a7211 */ /* 0x000fe400078f08ff */
[----:B------:R-:W-:Y:S02]  /*4ac0*/  IADD3 R40, P2, PT, R40, 0x1, RZ ;  /* 0x0000000128287810 */ /* 0x000fe40007f5e0ff */
[----:B------:R-:W-:Y:S01]  /*4ad0*/  @!P0 LOP3.LUT R9, R9, 0x80000000, RZ, 0x3c, !PT ;  /* 0x8000000009098812 */ /* 0x000fe200078e3cff */
[----:B------:R-:W-:Y:S01]  /*4ae0*/  @P1 IMAD.MOV R10, RZ, RZ, -R10 ;  /* 0x000000ffff0a1224 */ /* 0x000fe200078e0a0a */
[----:B------:R-:W-:-:S04]  /*4af0*/  LEA.HI.X R13, R13, RZ, RZ, 0x16, P2 ;  /* 0x000000ff0d0d7211 */ /* 0x000fc800010fb4ff */
[--C-:B------:R-:W-:Y:S02]  /*4b00*/  SHF.R.U64 R40, R40, 0x1, R13.reuse ;  /* 0x0000000128287819 */ /* 0x100fe4000000120d */
[----:B------:R-:W-:Y:S02]  /*4b10*/  SHF.R.U32.HI R11, RZ, 0x1, R13 ;  /* 0x00000001ff0b7819 */ /* 0x000fe4000001160d */
[----:B------:R-:W-:-:S04]  /*4b20*/  IADD3 R40, P2, P3, RZ, RZ, R40 ;  /* 0x000000ffff287210 */ /* 0x000fc80007b5e028 */
[----:B------:R-:W-:-:S04]  /*4b30*/  IADD3.X R12, PT, PT, R12, 0x3fe00000, R11, P2, P3 ;  /* 0x3fe000000c0c7810 */ /* 0x000fc800017e640b */
[----:B------:R-:W-:-:S07]  /*4b40*/  LOP3.LUT R9, R12, R9, RZ, 0xfc, !PT ;  /* 0x000000090c097212 */ /* 0x000fce00078efcff */
.L_x_64:
[----:B------:R-:W-:Y:S02]  /*4b50*/  IMAD.MOV.U32 R41, RZ, RZ, R9 ;  /* 0x000000ffff297224 */ /* 0x000fe400078e0009 */
[----:B------:R-:W-:-:S04]  /*4b60*/  IMAD.MOV.U32 R9, RZ, RZ, 0x0 ;  /* 0x00000000ff097424 */ /* 0x000fc800078e00ff */
[----:B------:R-:W-:Y:S05]  /*4b70*/  RET.REL.NODEC R8 `(_Z15dirtymap_kernel10floatArrayS_S_S_f11chordParamsPf) ;  /* 0xffffffb408207950 */ /* 0x000fea0003c3ffff */
.L_x_71:
[----:B------:R-:W-:-:S00]  /*4b80*/  BRA `(.L_x_71) ;  /* 0xfffffffc00fc7947 */ /* 0x000fc0000383ffff */
[----:B------:R-:W-:-:S00]  /*4b90*/  NOP ;  /* 0x0000000000007918 */ /* 0x000fc00000000000 */
        /* <DEDUP_REMOVED lines=14> */
.L_x_72:


//--------------------- .nv.global.init           --------------------------
	.section	.nv.global.init,"aw",@progbits
	.align	16
.nv.global.init:
	.type		__cudart_sin_cos_coeffs,@object
	.size		__cudart_sin_cos_coeffs,(__cudart_i2opi_d - __cudart_sin_cos_coeffs)
__cudart_sin_cos_coeffs:
        /*0000*/ 	.byte	0x46, 0xd2, 0xb0, 0x2c, 0xf1, 0xe5, 0x5a, 0xbe, 0x92, 0xe3, 0xac, 0x69, 0xe3, 0x1d, 0xc7, 0x3e
        /*0010*/ 	.byte	0xa1, 0x62, 0xdb, 0x19, 0xa0, 0x01, 0x2a, 0xbf, 0x18, 0x08, 0x11, 0x11, 0x11, 0x11, 0x81, 0x3f
        /*0020*/ 	.byte	0x54, 0x55, 0x55, 0x55, 0x55, 0x55, 0xc5, 0xbf, 0x00, 0x00, 0x00, 0x00, 0x00, 0x00, 0x00, 0x00
        /*0030*/ 	.byte	0x00, 0x00, 0x00, 0x00, 0x00, 0x00, 0x00, 0x00, 0x64, 0x81, 0xfd, 0x20, 0x83, 0xff, 0xa8, 0xbd
        /*0040*/ 	.byte	0x28, 0x85, 0xef, 0xc1, 0xa7, 0xee, 0x21, 0x3e, 0xd9, 0xe6, 0x06, 0x8e, 0x4f, 0x7e, 0x92, 0xbe
        /*0050*/ 	.byte	0xe9, 0xbc, 0xdd, 0x19, 0xa0, 0x01, 0xfa, 0x3e, 0x47, 0x5d, 0xc1, 0x16, 0x6c, 0xc1, 0x56, 0xbf
        /*0060*/ 	.byte	0x51, 0x55, 0x55, 0x55, 0x55, 0x55, 0xa5, 0x3f, 0x00, 0x00, 0x00, 0x00, 0x00, 0x00, 0xe0, 0xbf
        /*0070*/ 	.byte	0x00, 0x00, 0x00, 0x00, 0x00, 0x00, 0xf0, 0x3f, 0x00, 0x00, 0x00, 0x00, 0x00, 0x00, 0x00, 0x00
	.type		__cudart_i2opi_d,@object
	.size		__cudart_i2opi_d,(__cudart_i2opi_f - __cudart_i2opi_d)
__cudart_i2opi_d:
        /* <DEDUP_REMOVED lines=9> */
	.type		__cudart_i2opi_f,@object
	.size		__cudart_i2opi_f,($str - __cudart_i2opi_f)
__cudart_i2opi_f:
        /*0110*/ 	.byte	0x41, 0x90, 0x43, 0x3c, 0x99, 0x95, 0x62, 0xdb, 0xc0, 0xdd, 0x34, 0xf5, 0xd1, 0x57, 0x27, 0xfc
        /*0120*/ 	.byte	0x29, 0x15, 0x44, 0x4e, 0x6e, 0x83, 0xf9, 0xa2
	.type		$str,@object
	.size		$str,(.L_0 - $str)
$str:
        /*0128*/ 	.byte	0x75, 0x20, 0x61, 0x74, 0x20, 0x70, 0x69, 0x78, 0x65, 0x6c, 0x20, 0x34, 0x35, 0x38, 0x38, 0x36
        /*0138*/ 	.byte	0x3a, 0x20, 0x28, 0x25, 0x66, 0x2c, 0x25, 0x66, 0x2c, 0x25, 0x66, 0x29, 0x20, 0x66, 0x72, 0x6f
        /*0148*/ 	.byte	0x6d, 0x20, 0x64, 0x65, 0x76, 0x69, 0x63, 0x65, 0x20, 0x49, 0x44, 0x20, 0x25, 0x64, 0x0a, 0x00
.L_0:


//--------------------- .nv.shared.reserved.0     --------------------------
	.section	.nv.shared.reserved.0,"aw",@nobits
	.weak		__nv_reservedSMEM_offset_0_alias
	.size		__nv_reservedSMEM_offset_0_alias, 0, 64
	.other		__nv_reservedSMEM_offset_0_alias,@"STO_CUDA_RESERVED_SHARED STV_DEFAULT"
__nv_reservedSMEM_offset_0_alias:
	.zero		0
	.zero		64


//--------------------- .nv.constant0._Z15dirtymap_kernel10floatArrayS_S_S_f11chordParamsPf --------------------------
	.section	.nv.constant0._Z15dirtymap_kernel10floatArrayS_S_S_f11chordParamsPf,"a",@progbits
	.sectionflags	@""
	.align	4
.nv.constant0._Z15dirtymap_kernel10floatArrayS_S_S_f11chordParamsPf:
	.zero		1032


//--------------------- SYMBOLS --------------------------

	.type		.nv.reservedSmem.offset0,@object
	.size		.nv.reservedSmem.offset0,0x4
	.type		vprintf,@function
	.type		malloc,@function
	.type		free,@function
